//
// Generated by NVIDIA NVVM Compiler
//
// Compiler Build ID: CL-36424714
// Cuda compilation tools, release 13.0, V13.0.88
// Based on NVVM 20.0.0
//

.version 9.0
.target sm_100
.address_size 64

	// .globl	acoustic_wave_1d_persistent
.global .align 4 .b8 __cudart_i2opi_f[24] = {65, 144, 67, 60, 153, 149, 98, 219, 192, 221, 52, 245, 209, 87, 39, 252, 41, 21, 68, 78, 110, 131, 249, 162};

.visible .entry acoustic_wave_1d_persistent(
	.param .u64 .ptr .align 1 acoustic_wave_1d_persistent_param_0,
	.param .u64 .ptr .align 1 acoustic_wave_1d_persistent_param_1,
	.param .u64 .ptr .align 1 acoustic_wave_1d_persistent_param_2,
	.param .u64 .ptr .align 1 acoustic_wave_1d_persistent_param_3,
	.param .u32 acoustic_wave_1d_persistent_param_4,
	.param .f32 acoustic_wave_1d_persistent_param_5,
	.param .f32 acoustic_wave_1d_persistent_param_6,
	.param .u32 acoustic_wave_1d_persistent_param_7
)
{
	.reg .pred 	%p<9>;
	.reg .b32 	%r<17>;
	.reg .b32 	%f<16>;
	.reg .b64 	%rd<28>;

	ld.param.u64 	%rd11, [acoustic_wave_1d_persistent_param_0];
	ld.param.u64 	%rd12, [acoustic_wave_1d_persistent_param_1];
	ld.param.u64 	%rd13, [acoustic_wave_1d_persistent_param_2];
	ld.param.u64 	%rd14, [acoustic_wave_1d_persistent_param_3];
	ld.param.u32 	%r7, [acoustic_wave_1d_persistent_param_4];
	ld.param.f32 	%f2, [acoustic_wave_1d_persistent_param_5];
	ld.param.f32 	%f3, [acoustic_wave_1d_persistent_param_6];
	ld.param.u32 	%r8, [acoustic_wave_1d_persistent_param_7];
	cvta.to.global.u64 	%rd1, %rd14;
	mov.u32 	%r9, %ctaid.x;
	mov.u32 	%r1, %ntid.x;
	mov.u32 	%r10, %tid.x;
	mad.lo.s32 	%r2, %r9, %r1, %r10;
	mul.f32 	%f4, %f3, %f3;
	mul.f32 	%f5, %f2, %f2;
	div.rn.f32 	%f1, %f4, %f5;
	ld.global.u32 	%r11, [%rd1];
	setp.ne.s32 	%p1, %r11, 1;
	@%p1 bra 	$L__BB0_12;
	cvta.to.global.u64 	%rd25, %rd12;
	cvta.to.global.u64 	%rd26, %rd11;
	cvta.to.global.u64 	%rd23, %rd13;
	add.s32 	%r3, %r7, -1;
	mov.u32 	%r12, %nctaid.x;
	mul.lo.s32 	%r4, %r1, %r12;
$L__BB0_2:
	ld.global.u32 	%r13, [%rd1+4];
	setp.ge.s32 	%p2, %r13, %r8;
	@%p2 bra 	$L__BB0_12;
	setp.ge.s32 	%p3, %r2, %r7;
	@%p3 bra 	$L__BB0_9;
	mov.u32 	%r16, %r2;
$L__BB0_5:
	setp.ne.s32 	%p4, %r16, 0;
	setp.ne.s32 	%p5, %r16, %r3;
	and.pred  	%p6, %p4, %p5;
	@%p6 bra 	$L__BB0_7;
	mul.wide.s32 	%rd19, %r16, 4;
	add.s64 	%rd20, %rd26, %rd19;
	mov.b32 	%r14, 0;
	st.global.u32 	[%rd20], %r14;
	bra.uni 	$L__BB0_8;
$L__BB0_7:
	mul.wide.s32 	%rd15, %r16, 4;
	add.s64 	%rd16, %rd25, %rd15;
	ld.global.f32 	%f6, [%rd16+4];
	ld.global.f32 	%f7, [%rd16];
	add.f32 	%f8, %f7, %f7;
	sub.f32 	%f9, %f6, %f8;
	ld.global.f32 	%f10, [%rd16+-4];
	add.f32 	%f11, %f10, %f9;
	add.s64 	%rd17, %rd23, %rd15;
	ld.global.f32 	%f12, [%rd17];
	sub.f32 	%f13, %f8, %f12;
	fma.rn.f32 	%f14, %f1, %f11, %f13;
	add.s64 	%rd18, %rd26, %rd15;
	mul.f32 	%f15, %f14, 0f3F7FBE77;
	st.global.f32 	[%rd18], %f15;
$L__BB0_8:
	add.s32 	%r16, %r16, %r4;
	setp.lt.s32 	%p7, %r16, %r7;
	@%p7 bra 	$L__BB0_5;
$L__BB0_9:
	setp.ne.s32 	%p8, %r2, 0;
	bar.sync 	0;
	@%p8 bra 	$L__BB0_11;
	atom.global.add.u32 	%r15, [%rd1+4], 1;
	mov.u64 	%rd27, %rd25;
	mov.u64 	%rd25, %rd26;
	mov.u64 	%rd26, %rd23;
	mov.u64 	%rd23, %rd27;
$L__BB0_11:
	bar.sync 	0;
	bra.uni 	$L__BB0_2;
$L__BB0_12:
	ret;

}
	// .globl	acoustic_wave_2d_persistent
.visible .entry acoustic_wave_2d_persistent(
	.param .u64 .ptr .align 1 acoustic_wave_2d_persistent_param_0,
	.param .u64 .ptr .align 1 acoustic_wave_2d_persistent_param_1,
	.param .u64 .ptr .align 1 acoustic_wave_2d_persistent_param_2,
	.param .u64 .ptr .align 1 acoustic_wave_2d_persistent_param_3,
	.param .u32 acoustic_wave_2d_persistent_param_4,
	.param .u32 acoustic_wave_2d_persistent_param_5,
	.param .f32 acoustic_wave_2d_persistent_param_6,
	.param .f32 acoustic_wave_2d_persistent_param_7,
	.param .f32 acoustic_wave_2d_persistent_param_8,
	.param .u32 acoustic_wave_2d_persistent_param_9
)
{
	.reg .pred 	%p<13>;
	.reg .b32 	%r<25>;
	.reg .b32 	%f<24>;
	.reg .b64 	%rd<32>;

	ld.param.u64 	%rd11, [acoustic_wave_2d_persistent_param_0];
	ld.param.u64 	%rd12, [acoustic_wave_2d_persistent_param_1];
	ld.param.u64 	%rd13, [acoustic_wave_2d_persistent_param_2];
	ld.param.u64 	%rd14, [acoustic_wave_2d_persistent_param_3];
	ld.param.u32 	%r9, [acoustic_wave_2d_persistent_param_4];
	ld.param.u32 	%r10, [acoustic_wave_2d_persistent_param_5];
	ld.param.f32 	%f3, [acoustic_wave_2d_persistent_param_6];
	ld.param.f32 	%f4, [acoustic_wave_2d_persistent_param_7];
	ld.param.f32 	%f5, [acoustic_wave_2d_persistent_param_8];
	ld.param.u32 	%r11, [acoustic_wave_2d_persistent_param_9];
	cvta.to.global.u64 	%rd1, %rd14;
	mov.u32 	%r12, %ctaid.x;
	mov.u32 	%r1, %ntid.x;
	mov.u32 	%r13, %tid.x;
	mad.lo.s32 	%r2, %r12, %r1, %r13;
	mul.lo.s32 	%r3, %r10, %r9;
	mul.f32 	%f6, %f5, %f5;
	mul.f32 	%f7, %f3, %f3;
	div.rn.f32 	%f1, %f6, %f7;
	mul.f32 	%f8, %f4, %f4;
	div.rn.f32 	%f2, %f6, %f8;
	ld.global.u32 	%r14, [%rd1];
	setp.ne.s32 	%p1, %r14, 1;
	@%p1 bra 	$L__BB1_12;
	cvta.to.global.u64 	%rd29, %rd12;
	cvta.to.global.u64 	%rd30, %rd11;
	cvta.to.global.u64 	%rd27, %rd13;
	add.s32 	%r4, %r9, -1;
	add.s32 	%r5, %r10, -1;
	mov.u32 	%r15, %nctaid.x;
	mul.lo.s32 	%r6, %r1, %r15;
$L__BB1_2:
	ld.global.u32 	%r16, [%rd1+4];
	setp.ge.s32 	%p2, %r16, %r11;
	@%p2 bra 	$L__BB1_12;
	setp.ge.s32 	%p3, %r2, %r3;
	@%p3 bra 	$L__BB1_9;
	mov.u32 	%r24, %r2;
$L__BB1_5:
	div.s32 	%r17, %r24, %r9;
	mul.lo.s32 	%r19, %r17, %r9;
	sub.s32 	%r20, %r24, %r19;
	setp.ne.s32 	%p4, %r20, 0;
	setp.ne.s32 	%p5, %r20, %r4;
	and.pred  	%p6, %p4, %p5;
	setp.ne.s32 	%p7, %r17, 0;
	and.pred  	%p8, %p6, %p7;
	setp.ne.s32 	%p9, %r17, %r5;
	and.pred  	%p10, %p8, %p9;
	@%p10 bra 	$L__BB1_7;
	mul.wide.s32 	%rd23, %r24, 4;
	add.s64 	%rd24, %rd30, %rd23;
	mov.b32 	%r22, 0;
	st.global.u32 	[%rd24], %r22;
	bra.uni 	$L__BB1_8;
$L__BB1_7:
	mul.wide.s32 	%rd15, %r24, 4;
	add.s64 	%rd16, %rd29, %rd15;
	ld.global.f32 	%f9, [%rd16+4];
	ld.global.f32 	%f10, [%rd16];
	add.f32 	%f11, %f10, %f10;
	sub.f32 	%f12, %f9, %f11;
	ld.global.f32 	%f13, [%rd16+-4];
	add.f32 	%f14, %f13, %f12;
	mul.wide.s32 	%rd17, %r9, 4;
	add.s64 	%rd18, %rd16, %rd17;
	ld.global.f32 	%f15, [%rd18];
	sub.f32 	%f16, %f15, %f11;
	sub.s32 	%r21, %r24, %r9;
	mul.wide.s32 	%rd19, %r21, 4;
	add.s64 	%rd20, %rd29, %rd19;
	ld.global.f32 	%f17, [%rd20];
	add.f32 	%f18, %f17, %f16;
	add.s64 	%rd21, %rd27, %rd15;
	ld.global.f32 	%f19, [%rd21];
	sub.f32 	%f20, %f11, %f19;
	fma.rn.f32 	%f21, %f1, %f14, %f20;
	fma.rn.f32 	%f22, %f2, %f18, %f21;
	add.s64 	%rd22, %rd30, %rd15;
	mul.f32 	%f23, %f22, 0f3F7FBE77;
	st.global.f32 	[%rd22], %f23;
$L__BB1_8:
	add.s32 	%r24, %r24, %r6;
	setp.lt.s32 	%p11, %r24, %r3;
	@%p11 bra 	$L__BB1_5;
$L__BB1_9:
	setp.ne.s32 	%p12, %r2, 0;
	bar.sync 	0;
	@%p12 bra 	$L__BB1_11;
	atom.global.add.u32 	%r23, [%rd1+4], 1;
	mov.u64 	%rd31, %rd29;
	mov.u64 	%rd29, %rd30;
	mov.u64 	%rd30, %rd27;
	mov.u64 	%rd27, %rd31;
$L__BB1_11:
	bar.sync 	0;
	bra.uni 	$L__BB1_2;
$L__BB1_12:
	ret;

}
	// .globl	acoustic_wave_3d_persistent
.visible .entry acoustic_wave_3d_persistent(
	.param .u64 .ptr .align 1 acoustic_wave_3d_persistent_param_0,
	.param .u64 .ptr .align 1 acoustic_wave_3d_persistent_param_1,
	.param .u64 .ptr .align 1 acoustic_wave_3d_persistent_param_2,
	.param .u64 .ptr .align 1 acoustic_wave_3d_persistent_param_3,
	.param .u32 acoustic_wave_3d_persistent_param_4,
	.param .u32 acoustic_wave_3d_persistent_param_5,
	.param .u32 acoustic_wave_3d_persistent_param_6,
	.param .f32 acoustic_wave_3d_persistent_param_7,
	.param .f32 acoustic_wave_3d_persistent_param_8,
	.param .f32 acoustic_wave_3d_persistent_param_9,
	.param .f32 acoustic_wave_3d_persistent_param_10,
	.param .u32 acoustic_wave_3d_persistent_param_11
)
{
	.reg .pred 	%p<17>;
	.reg .b32 	%r<34>;
	.reg .b32 	%f<32>;
	.reg .b64 	%rd<36>;

	ld.param.u64 	%rd11, [acoustic_wave_3d_persistent_param_0];
	ld.param.u64 	%rd12, [acoustic_wave_3d_persistent_param_1];
	ld.param.u64 	%rd13, [acoustic_wave_3d_persistent_param_2];
	ld.param.u64 	%rd14, [acoustic_wave_3d_persistent_param_3];
	ld.param.u32 	%r11, [acoustic_wave_3d_persistent_param_4];
	ld.param.u32 	%r12, [acoustic_wave_3d_persistent_param_5];
	ld.param.u32 	%r13, [acoustic_wave_3d_persistent_param_6];
	ld.param.f32 	%f4, [acoustic_wave_3d_persistent_param_7];
	ld.param.f32 	%f5, [acoustic_wave_3d_persistent_param_8];
	ld.param.f32 	%f6, [acoustic_wave_3d_persistent_param_9];
	ld.param.f32 	%f7, [acoustic_wave_3d_persistent_param_10];
	cvta.to.global.u64 	%rd1, %rd14;
	mov.u32 	%r15, %ctaid.x;
	mov.u32 	%r1, %ntid.x;
	mov.u32 	%r16, %tid.x;
	mad.lo.s32 	%r2, %r15, %r1, %r16;
	mul.lo.s32 	%r3, %r12, %r11;
	mul.lo.s32 	%r4, %r3, %r13;
	mul.f32 	%f8, %f7, %f7;
	mul.f32 	%f9, %f4, %f4;
	div.rn.f32 	%f1, %f8, %f9;
	mul.f32 	%f10, %f5, %f5;
	div.rn.f32 	%f2, %f8, %f10;
	mul.f32 	%f11, %f6, %f6;
	div.rn.f32 	%f3, %f8, %f11;
	ld.global.u32 	%r17, [%rd1];
	setp.ne.s32 	%p1, %r17, 1;
	@%p1 bra 	$L__BB2_12;
	cvta.to.global.u64 	%rd33, %rd12;
	cvta.to.global.u64 	%rd34, %rd11;
	cvta.to.global.u64 	%rd31, %rd13;
	add.s32 	%r5, %r11, -1;
	add.s32 	%r6, %r12, -1;
	add.s32 	%r7, %r13, -1;
	mov.u32 	%r18, %nctaid.x;
	mul.lo.s32 	%r8, %r1, %r18;
$L__BB2_2:
	ld.param.u32 	%r32, [acoustic_wave_3d_persistent_param_11];
	ld.global.u32 	%r19, [%rd1+4];
	setp.ge.s32 	%p2, %r19, %r32;
	@%p2 bra 	$L__BB2_12;
	setp.ge.s32 	%p3, %r2, %r4;
	@%p3 bra 	$L__BB2_9;
	mov.u32 	%r33, %r2;
$L__BB2_5:
	div.s32 	%r20, %r33, %r11;
	mul.lo.s32 	%r22, %r20, %r11;
	sub.s32 	%r23, %r33, %r22;
	rem.s32 	%r24, %r20, %r12;
	div.s32 	%r26, %r33, %r3;
	setp.ne.s32 	%p4, %r23, 0;
	setp.ne.s32 	%p5, %r23, %r5;
	and.pred  	%p6, %p4, %p5;
	setp.ne.s32 	%p7, %r24, 0;
	and.pred  	%p8, %p6, %p7;
	setp.ne.s32 	%p9, %r24, %r6;
	and.pred  	%p10, %p8, %p9;
	setp.ne.s32 	%p11, %r26, 0;
	and.pred  	%p12, %p11, %p10;
	setp.ne.s32 	%p13, %r26, %r7;
	and.pred  	%p14, %p12, %p13;
	@%p14 bra 	$L__BB2_7;
	mul.wide.s32 	%rd27, %r33, 4;
	add.s64 	%rd28, %rd34, %rd27;
	mov.b32 	%r30, 0;
	st.global.u32 	[%rd28], %r30;
	bra.uni 	$L__BB2_8;
$L__BB2_7:
	mul.wide.s32 	%rd15, %r33, 4;
	add.s64 	%rd16, %rd33, %rd15;
	ld.global.f32 	%f12, [%rd16+4];
	ld.global.f32 	%f13, [%rd16];
	add.f32 	%f14, %f13, %f13;
	sub.f32 	%f15, %f12, %f14;
	ld.global.f32 	%f16, [%rd16+-4];
	add.f32 	%f17, %f16, %f15;
	mul.wide.s32 	%rd17, %r11, 4;
	add.s64 	%rd18, %rd16, %rd17;
	ld.global.f32 	%f18, [%rd18];
	sub.f32 	%f19, %f18, %f14;
	sub.s32 	%r28, %r33, %r11;
	mul.wide.s32 	%rd19, %r28, 4;
	add.s64 	%rd20, %rd33, %rd19;
	ld.global.f32 	%f20, [%rd20];
	add.f32 	%f21, %f20, %f19;
	mul.wide.s32 	%rd21, %r3, 4;
	add.s64 	%rd22, %rd16, %rd21;
	ld.global.f32 	%f22, [%rd22];
	sub.f32 	%f23, %f22, %f14;
	sub.s32 	%r29, %r33, %r3;
	mul.wide.s32 	%rd23, %r29, 4;
	add.s64 	%rd24, %rd33, %rd23;
	ld.global.f32 	%f24, [%rd24];
	add.f32 	%f25, %f24, %f23;
	add.s64 	%rd25, %rd31, %rd15;
	ld.global.f32 	%f26, [%rd25];
	sub.f32 	%f27, %f14, %f26;
	fma.rn.f32 	%f28, %f1, %f17, %f27;
	fma.rn.f32 	%f29, %f2, %f21, %f28;
	fma.rn.f32 	%f30, %f3, %f25, %f29;
	add.s64 	%rd26, %rd34, %rd15;
	mul.f32 	%f31, %f30, 0f3F7FBE77;
	st.global.f32 	[%rd26], %f31;
$L__BB2_8:
	add.s32 	%r33, %r33, %r8;
	setp.lt.s32 	%p15, %r33, %r4;
	@%p15 bra 	$L__BB2_5;
$L__BB2_9:
	setp.ne.s32 	%p16, %r2, 0;
	bar.sync 	0;
	@%p16 bra 	$L__BB2_11;
	atom.global.add.u32 	%r31, [%rd1+4], 1;
	mov.u64 	%rd35, %rd33;
	mov.u64 	%rd33, %rd34;
	mov.u64 	%rd34, %rd31;
	mov.u64 	%rd31, %rd35;
$L__BB2_11:
	bar.sync 	0;
	bra.uni 	$L__BB2_2;
$L__BB2_12:
	ret;

}
	// .globl	acoustic_wave_2d_cooperative
.visible .entry acoustic_wave_2d_cooperative(
	.param .u64 .ptr .align 1 acoustic_wave_2d_cooperative_param_0,
	.param .u64 .ptr .align 1 acoustic_wave_2d_cooperative_param_1,
	.param .u64 .ptr .align 1 acoustic_wave_2d_cooperative_param_2,
	.param .u64 .ptr .align 1 acoustic_wave_2d_cooperative_param_3,
	.param .u32 acoustic_wave_2d_cooperative_param_4,
	.param .u32 acoustic_wave_2d_cooperative_param_5,
	.param .f32 acoustic_wave_2d_cooperative_param_6,
	.param .f32 acoustic_wave_2d_cooperative_param_7,
	.param .f32 acoustic_wave_2d_cooperative_param_8,
	.param .u32 acoustic_wave_2d_cooperative_param_9
)
{
	.reg .pred 	%p<20>;
	.reg .b32 	%r<60>;
	.reg .b32 	%f<24>;
	.reg .b64 	%rd<43>;

	ld.param.u64 	%rd16, [acoustic_wave_2d_cooperative_param_3];
	ld.param.u32 	%r20, [acoustic_wave_2d_cooperative_param_4];
	ld.param.u32 	%r21, [acoustic_wave_2d_cooperative_param_5];
	ld.param.f32 	%f3, [acoustic_wave_2d_cooperative_param_6];
	ld.param.f32 	%f4, [acoustic_wave_2d_cooperative_param_7];
	ld.param.f32 	%f5, [acoustic_wave_2d_cooperative_param_8];
	cvta.to.global.u64 	%rd1, %rd16;
	// begin inline asm
	mov.u32 %r23, %envreg2;
	// end inline asm
	cvt.u64.u32 	%rd17, %r23;
	// begin inline asm
	mov.u32 %r24, %envreg1;
	// end inline asm
	cvt.u64.u32 	%rd18, %r24;
	shl.b64 	%rd19, %rd18, 32;
	or.b64  	%rd2, %rd19, %rd17;
	mov.u32 	%r1, %ctaid.x;
	mov.u32 	%r2, %ctaid.y;
	mov.u32 	%r3, %ctaid.z;
	mov.u32 	%r25, %nctaid.x;
	mov.u32 	%r26, %nctaid.y;
	mad.lo.s32 	%r27, %r3, %r26, %r2;
	mad.lo.s32 	%r28, %r27, %r25, %r1;
	mov.u32 	%r29, %ntid.x;
	mov.u32 	%r30, %ntid.y;
	mul.lo.s32 	%r31, %r29, %r30;
	mov.u32 	%r32, %ntid.z;
	mul.lo.s32 	%r4, %r31, %r32;
	mov.u32 	%r5, %tid.x;
	mov.u32 	%r6, %tid.y;
	mov.u32 	%r7, %tid.z;
	mad.lo.s32 	%r33, %r7, %r30, %r6;
	mad.lo.s32 	%r34, %r33, %r29, %r5;
	mad.lo.s32 	%r8, %r28, %r4, %r34;
	mov.u32 	%r35, %nctaid.z;
	mul.lo.s32 	%r36, %r26, %r35;
	mul.lo.s32 	%r9, %r36, %r25;
	mul.lo.s32 	%r10, %r21, %r20;
	mul.f32 	%f6, %f5, %f5;
	mul.f32 	%f7, %f3, %f3;
	div.rn.f32 	%f1, %f6, %f7;
	mul.f32 	%f8, %f4, %f4;
	div.rn.f32 	%f2, %f6, %f8;
	ld.global.u32 	%r37, [%rd1];
	setp.ne.s32 	%p1, %r37, 1;
	@%p1 bra 	$L__BB3_22;
	ld.param.u64 	%rd36, [acoustic_wave_2d_cooperative_param_2];
	ld.param.u64 	%rd35, [acoustic_wave_2d_cooperative_param_1];
	ld.param.u64 	%rd34, [acoustic_wave_2d_cooperative_param_0];
	cvta.to.global.u64 	%rd41, %rd35;
	cvta.to.global.u64 	%rd42, %rd34;
	cvta.to.global.u64 	%rd39, %rd36;
	add.s32 	%r11, %r20, -1;
	add.s32 	%r12, %r21, -1;
	add.s32 	%r38, %r5, %r6;
	or.b32  	%r13, %r38, %r7;
	add.s32 	%r39, %r1, %r2;
	neg.s32 	%r40, %r3;
	setp.eq.s32 	%p2, %r39, %r40;
	sub.s32 	%r41, -2147483647, %r9;
	selp.b32 	%r14, %r41, 1, %p2;
	mul.lo.s32 	%r15, %r9, %r4;
$L__BB3_2:
	ld.param.u32 	%r58, [acoustic_wave_2d_cooperative_param_9];
	ld.global.u32 	%r42, [%rd1+4];
	setp.ge.s32 	%p3, %r42, %r58;
	@%p3 bra 	$L__BB3_22;
	setp.ge.s32 	%p4, %r8, %r10;
	@%p4 bra 	$L__BB3_9;
	mov.u32 	%r59, %r8;
$L__BB3_5:
	div.s32 	%r43, %r59, %r20;
	mul.lo.s32 	%r45, %r43, %r20;
	sub.s32 	%r46, %r59, %r45;
	setp.ne.s32 	%p5, %r46, 0;
	setp.ne.s32 	%p6, %r46, %r11;
	and.pred  	%p7, %p5, %p6;
	setp.ne.s32 	%p8, %r43, 0;
	and.pred  	%p9, %p7, %p8;
	setp.ne.s32 	%p10, %r43, %r12;
	and.pred  	%p11, %p9, %p10;
	@%p11 bra 	$L__BB3_7;
	mul.wide.s32 	%rd28, %r59, 4;
	add.s64 	%rd29, %rd42, %rd28;
	mov.b32 	%r48, 0;
	st.global.u32 	[%rd29], %r48;
	bra.uni 	$L__BB3_8;
$L__BB3_7:
	mul.wide.s32 	%rd20, %r59, 4;
	add.s64 	%rd21, %rd41, %rd20;
	ld.global.f32 	%f9, [%rd21+4];
	ld.global.f32 	%f10, [%rd21];
	add.f32 	%f11, %f10, %f10;
	sub.f32 	%f12, %f9, %f11;
	ld.global.f32 	%f13, [%rd21+-4];
	add.f32 	%f14, %f13, %f12;
	mul.wide.s32 	%rd22, %r20, 4;
	add.s64 	%rd23, %rd21, %rd22;
	ld.global.f32 	%f15, [%rd23];
	sub.f32 	%f16, %f15, %f11;
	sub.s32 	%r47, %r59, %r20;
	mul.wide.s32 	%rd24, %r47, 4;
	add.s64 	%rd25, %rd41, %rd24;
	ld.global.f32 	%f17, [%rd25];
	add.f32 	%f18, %f17, %f16;
	add.s64 	%rd26, %rd39, %rd20;
	ld.global.f32 	%f19, [%rd26];
	sub.f32 	%f20, %f11, %f19;
	fma.rn.f32 	%f21, %f1, %f14, %f20;
	fma.rn.f32 	%f22, %f2, %f18, %f21;
	add.s64 	%rd27, %rd42, %rd20;
	mul.f32 	%f23, %f22, 0f3F7FBE77;
	st.global.f32 	[%rd27], %f23;
$L__BB3_8:
	add.s32 	%r59, %r59, %r15;
	setp.lt.s32 	%p12, %r59, %r10;
	@%p12 bra 	$L__BB3_5;
$L__BB3_9:
	setp.ne.s64 	%p13, %rd2, 0;
	@%p13 bra 	$L__BB3_11;
	// begin inline asm
	trap;
	// end inline asm
$L__BB3_11:
	add.s64 	%rd9, %rd2, 4;
	setp.ne.s32 	%p14, %r13, 0;
	barrier.sync 	0;
	@%p14 bra 	$L__BB3_14;
	// begin inline asm
	atom.add.release.gpu.u32 %r49,[%rd9],%r14;
	// end inline asm
$L__BB3_13:
	// begin inline asm
	ld.acquire.gpu.u32 %r51,[%rd9];
	// end inline asm
	xor.b32  	%r52, %r51, %r49;
	setp.gt.s32 	%p15, %r52, -1;
	@%p15 bra 	$L__BB3_13;
$L__BB3_14:
	setp.ne.s32 	%p16, %r8, 0;
	barrier.sync 	0;
	mov.u64 	%rd40, %rd39;
	@%p16 bra 	$L__BB3_16;
	atom.global.add.u32 	%r53, [%rd1+4], 1;
	mov.u64 	%rd40, %rd41;
	mov.u64 	%rd41, %rd42;
	mov.u64 	%rd42, %rd39;
$L__BB3_16:
	setp.ne.s64 	%p17, %rd2, 0;
	@%p17 bra 	$L__BB3_18;
	// begin inline asm
	trap;
	// end inline asm
$L__BB3_18:
	setp.ne.s32 	%p18, %r13, 0;
	barrier.sync 	0;
	@%p18 bra 	$L__BB3_21;
	// begin inline asm
	atom.add.release.gpu.u32 %r54,[%rd9],%r14;
	// end inline asm
$L__BB3_20:
	// begin inline asm
	ld.acquire.gpu.u32 %r56,[%rd9];
	// end inline asm
	xor.b32  	%r57, %r56, %r54;
	setp.gt.s32 	%p19, %r57, -1;
	@%p19 bra 	$L__BB3_20;
$L__BB3_21:
	barrier.sync 	0;
	mov.u64 	%rd39, %rd40;
	bra.uni 	$L__BB3_2;
$L__BB3_22:
	ret;

}
	// .globl	initialize_gaussian_pulse_2d
.visible .entry initialize_gaussian_pulse_2d(
	.param .u64 .ptr .align 1 initialize_gaussian_pulse_2d_param_0,
	.param .u32 initialize_gaussian_pulse_2d_param_1,
	.param .u32 initialize_gaussian_pulse_2d_param_2,
	.param .f32 initialize_gaussian_pulse_2d_param_3,
	.param .f32 initialize_gaussian_pulse_2d_param_4,
	.param .f32 initialize_gaussian_pulse_2d_param_5,
	.param .f32 initialize_gaussian_pulse_2d_param_6
)
{
	.reg .pred 	%p<7>;
	.reg .b32 	%r<60>;
	.reg .b32 	%f<106>;
	.reg .b64 	%rd<11>;

	ld.param.u64 	%rd2, [initialize_gaussian_pulse_2d_param_0];
	ld.param.u32 	%r13, [initialize_gaussian_pulse_2d_param_1];
	ld.param.u32 	%r14, [initialize_gaussian_pulse_2d_param_2];
	ld.param.f32 	%f2, [initialize_gaussian_pulse_2d_param_3];
	ld.param.f32 	%f3, [initialize_gaussian_pulse_2d_param_4];
	ld.param.f32 	%f4, [initialize_gaussian_pulse_2d_param_5];
	ld.param.f32 	%f5, [initialize_gaussian_pulse_2d_param_6];
	cvta.to.global.u64 	%rd1, %rd2;
	mov.u32 	%r15, %ctaid.x;
	mov.u32 	%r16, %ntid.x;
	mov.u32 	%r17, %tid.x;
	mad.lo.s32 	%r58, %r15, %r16, %r17;
	mov.u32 	%r18, %nctaid.x;
	mul.lo.s32 	%r2, %r16, %r18;
	mul.lo.s32 	%r3, %r14, %r13;
	setp.ge.s32 	%p1, %r58, %r3;
	@%p1 bra 	$L__BB4_7;
	add.f32 	%f6, %f4, %f4;
	mul.f32 	%f1, %f4, %f6;
	add.s32 	%r19, %r58, %r2;
	max.s32 	%r20, %r3, %r19;
	setp.lt.s32 	%p2, %r19, %r3;
	selp.u32 	%r21, 1, 0, %p2;
	add.s32 	%r22, %r19, %r21;
	sub.s32 	%r23, %r20, %r22;
	div.u32 	%r24, %r23, %r2;
	add.s32 	%r4, %r24, %r21;
	and.b32  	%r25, %r4, 3;
	setp.eq.s32 	%p3, %r25, 3;
	@%p3 bra 	$L__BB4_4;
	add.s32 	%r26, %r4, 1;
	and.b32  	%r27, %r26, 3;
	neg.s32 	%r56, %r27;
$L__BB4_3:
	.pragma "nounroll";
	mul.wide.s32 	%rd3, %r58, 4;
	add.s64 	%rd4, %rd1, %rd3;
	div.s32 	%r28, %r58, %r13;
	mul.lo.s32 	%r29, %r28, %r13;
	sub.s32 	%r30, %r58, %r29;
	cvt.rn.f32.s32 	%f7, %r30;
	sub.f32 	%f8, %f7, %f2;
	cvt.rn.f32.s32 	%f9, %r28;
	sub.f32 	%f10, %f9, %f3;
	mul.f32 	%f11, %f10, %f10;
	fma.rn.f32 	%f12, %f8, %f8, %f11;
	neg.f32 	%f13, %f12;
	div.rn.f32 	%f14, %f13, %f1;
	fma.rn.f32 	%f15, %f14, 0f3BBB989D, 0f3F000000;
	cvt.sat.f32.f32 	%f16, %f15;
	mov.f32 	%f17, 0f4B400001;
	mov.f32 	%f18, 0f437C0000;
	fma.rm.f32 	%f19, %f16, %f18, %f17;
	add.f32 	%f20, %f19, 0fCB40007F;
	neg.f32 	%f21, %f20;
	fma.rn.f32 	%f22, %f14, 0f3FB8AA3B, %f21;
	fma.rn.f32 	%f23, %f14, 0f32A57060, %f22;
	mov.b32 	%r31, %f19;
	shl.b32 	%r32, %r31, 23;
	mov.b32 	%f24, %r32;
	ex2.approx.ftz.f32 	%f25, %f23;
	mul.f32 	%f26, %f25, %f24;
	mul.f32 	%f27, %f5, %f26;
	st.global.f32 	[%rd4], %f27;
	add.s32 	%r58, %r58, %r2;
	add.s32 	%r56, %r56, 1;
	setp.ne.s32 	%p4, %r56, 0;
	@%p4 bra 	$L__BB4_3;
$L__BB4_4:
	setp.lt.u32 	%p5, %r4, 3;
	@%p5 bra 	$L__BB4_7;
	mul.wide.s32 	%rd7, %r2, 4;
$L__BB4_6:
	div.s32 	%r33, %r58, %r13;
	mul.lo.s32 	%r34, %r33, %r13;
	sub.s32 	%r35, %r58, %r34;
	cvt.rn.f32.s32 	%f28, %r35;
	sub.f32 	%f29, %f28, %f2;
	cvt.rn.f32.s32 	%f30, %r33;
	sub.f32 	%f31, %f30, %f3;
	mul.f32 	%f32, %f31, %f31;
	fma.rn.f32 	%f33, %f29, %f29, %f32;
	neg.f32 	%f34, %f33;
	div.rn.f32 	%f35, %f34, %f1;
	fma.rn.f32 	%f36, %f35, 0f3BBB989D, 0f3F000000;
	cvt.sat.f32.f32 	%f37, %f36;
	mov.f32 	%f38, 0f4B400001;
	mov.f32 	%f39, 0f437C0000;
	fma.rm.f32 	%f40, %f37, %f39, %f38;
	add.f32 	%f41, %f40, 0fCB40007F;
	neg.f32 	%f42, %f41;
	fma.rn.f32 	%f43, %f35, 0f3FB8AA3B, %f42;
	fma.rn.f32 	%f44, %f35, 0f32A57060, %f43;
	mov.b32 	%r36, %f40;
	shl.b32 	%r37, %r36, 23;
	mov.b32 	%f45, %r37;
	ex2.approx.ftz.f32 	%f46, %f44;
	mul.f32 	%f47, %f46, %f45;
	mul.f32 	%f48, %f5, %f47;
	mul.wide.s32 	%rd5, %r58, 4;
	add.s64 	%rd6, %rd1, %rd5;
	st.global.f32 	[%rd6], %f48;
	add.s32 	%r38, %r58, %r2;
	div.s32 	%r39, %r38, %r13;
	mul.lo.s32 	%r40, %r39, %r13;
	sub.s32 	%r41, %r38, %r40;
	cvt.rn.f32.s32 	%f49, %r41;
	sub.f32 	%f50, %f49, %f2;
	cvt.rn.f32.s32 	%f51, %r39;
	sub.f32 	%f52, %f51, %f3;
	mul.f32 	%f53, %f52, %f52;
	fma.rn.f32 	%f54, %f50, %f50, %f53;
	neg.f32 	%f55, %f54;
	div.rn.f32 	%f56, %f55, %f1;
	fma.rn.f32 	%f57, %f56, 0f3BBB989D, 0f3F000000;
	cvt.sat.f32.f32 	%f58, %f57;
	fma.rm.f32 	%f59, %f58, %f39, %f38;
	add.f32 	%f60, %f59, 0fCB40007F;
	neg.f32 	%f61, %f60;
	fma.rn.f32 	%f62, %f56, 0f3FB8AA3B, %f61;
	fma.rn.f32 	%f63, %f56, 0f32A57060, %f62;
	mov.b32 	%r42, %f59;
	shl.b32 	%r43, %r42, 23;
	mov.b32 	%f64, %r43;
	ex2.approx.ftz.f32 	%f65, %f63;
	mul.f32 	%f66, %f65, %f64;
	mul.f32 	%f67, %f5, %f66;
	add.s64 	%rd8, %rd6, %rd7;
	st.global.f32 	[%rd8], %f67;
	add.s32 	%r44, %r38, %r2;
	div.s32 	%r45, %r44, %r13;
	mul.lo.s32 	%r46, %r45, %r13;
	sub.s32 	%r47, %r44, %r46;
	cvt.rn.f32.s32 	%f68, %r47;
	sub.f32 	%f69, %f68, %f2;
	cvt.rn.f32.s32 	%f70, %r45;
	sub.f32 	%f71, %f70, %f3;
	mul.f32 	%f72, %f71, %f71;
	fma.rn.f32 	%f73, %f69, %f69, %f72;
	neg.f32 	%f74, %f73;
	div.rn.f32 	%f75, %f74, %f1;
	fma.rn.f32 	%f76, %f75, 0f3BBB989D, 0f3F000000;
	cvt.sat.f32.f32 	%f77, %f76;
	fma.rm.f32 	%f78, %f77, %f39, %f38;
	add.f32 	%f79, %f78, 0fCB40007F;
	neg.f32 	%f80, %f79;
	fma.rn.f32 	%f81, %f75, 0f3FB8AA3B, %f80;
	fma.rn.f32 	%f82, %f75, 0f32A57060, %f81;
	mov.b32 	%r48, %f78;
	shl.b32 	%r49, %r48, 23;
	mov.b32 	%f83, %r49;
	ex2.approx.ftz.f32 	%f84, %f82;
	mul.f32 	%f85, %f84, %f83;
	mul.f32 	%f86, %f5, %f85;
	add.s64 	%rd9, %rd8, %rd7;
	st.global.f32 	[%rd9], %f86;
	add.s32 	%r50, %r44, %r2;
	div.s32 	%r51, %r50, %r13;
	mul.lo.s32 	%r52, %r51, %r13;
	sub.s32 	%r53, %r50, %r52;
	cvt.rn.f32.s32 	%f87, %r53;
	sub.f32 	%f88, %f87, %f2;
	cvt.rn.f32.s32 	%f89, %r51;
	sub.f32 	%f90, %f89, %f3;
	mul.f32 	%f91, %f90, %f90;
	fma.rn.f32 	%f92, %f88, %f88, %f91;
	neg.f32 	%f93, %f92;
	div.rn.f32 	%f94, %f93, %f1;
	fma.rn.f32 	%f95, %f94, 0f3BBB989D, 0f3F000000;
	cvt.sat.f32.f32 	%f96, %f95;
	fma.rm.f32 	%f97, %f96, %f39, %f38;
	add.f32 	%f98, %f97, 0fCB40007F;
	neg.f32 	%f99, %f98;
	fma.rn.f32 	%f100, %f94, 0f3FB8AA3B, %f99;
	fma.rn.f32 	%f101, %f94, 0f32A57060, %f100;
	mov.b32 	%r54, %f97;
	shl.b32 	%r55, %r54, 23;
	mov.b32 	%f102, %r55;
	ex2.approx.ftz.f32 	%f103, %f101;
	mul.f32 	%f104, %f103, %f102;
	mul.f32 	%f105, %f5, %f104;
	add.s64 	%rd10, %rd9, %rd7;
	st.global.f32 	[%rd10], %f105;
	add.s32 	%r58, %r50, %r2;
	setp.lt.s32 	%p6, %r58, %r3;
	@%p6 bra 	$L__BB4_6;
$L__BB4_7:
	ret;

}
	// .globl	add_source_term
.visible .entry add_source_term(
	.param .u64 .ptr .align 1 add_source_term_param_0,
	.param .u32 add_source_term_param_1,
	.param .f32 add_source_term_param_2,
	.param .f32 add_source_term_param_3,
	.param .f32 add_source_term_param_4
)
{
	.local .align 4 .b8 	__local_depot5[28];
	.reg .b64 	%SP;
	.reg .b64 	%SPL;
	.reg .pred 	%p<10>;
	.reg .b32 	%r<44>;
	.reg .b32 	%f<34>;
	.reg .b64 	%rd<25>;
	.reg .b64 	%fd<3>;

	mov.u64 	%SPL, __local_depot5;
	ld.param.u64 	%rd9, [add_source_term_param_0];
	ld.param.u32 	%r15, [add_source_term_param_1];
	ld.param.f32 	%f7, [add_source_term_param_2];
	ld.param.f32 	%f8, [add_source_term_param_3];
	ld.param.f32 	%f9, [add_source_term_param_4];
	add.u64 	%rd1, %SPL, 0;
	mov.u32 	%r16, %tid.x;
	mov.u32 	%r17, %ctaid.x;
	or.b32  	%r18, %r16, %r17;
	setp.ne.s32 	%p1, %r18, 0;
	@%p1 bra 	$L__BB5_10;
	mul.f32 	%f10, %f8, 0f40C90FDB;
	mul.f32 	%f1, %f10, %f9;
	mul.f32 	%f11, %f1, 0f3F22F983;
	cvt.rni.s32.f32 	%r43, %f11;
	cvt.rn.f32.s32 	%f12, %r43;
	fma.rn.f32 	%f13, %f12, 0fBFC90FDA, %f1;
	fma.rn.f32 	%f14, %f12, 0fB3A22168, %f13;
	fma.rn.f32 	%f33, %f12, 0fA7C234C5, %f14;
	abs.f32 	%f3, %f1;
	setp.ltu.f32 	%p2, %f3, 0f47CE4780;
	@%p2 bra 	$L__BB5_9;
	setp.neu.f32 	%p3, %f3, 0f7F800000;
	@%p3 bra 	$L__BB5_4;
	mov.f32 	%f17, 0f00000000;
	mul.rn.f32 	%f33, %f1, %f17;
	mov.b32 	%r43, 0;
	bra.uni 	$L__BB5_9;
$L__BB5_4:
	mov.b32 	%r2, %f1;
	shl.b32 	%r20, %r2, 8;
	or.b32  	%r3, %r20, -2147483648;
	mov.b64 	%rd24, 0;
	mov.b32 	%r40, 0;
	mov.u64 	%rd22, __cudart_i2opi_f;
	mov.u64 	%rd23, %rd1;
$L__BB5_5:
	.pragma "nounroll";
	ld.global.nc.u32 	%r21, [%rd22];
	mad.wide.u32 	%rd13, %r21, %r3, %rd24;
	shr.u64 	%rd24, %rd13, 32;
	st.local.u32 	[%rd23], %rd13;
	add.s32 	%r40, %r40, 1;
	add.s64 	%rd23, %rd23, 4;
	add.s64 	%rd22, %rd22, 4;
	setp.ne.s32 	%p4, %r40, 6;
	@%p4 bra 	$L__BB5_5;
	shr.u32 	%r22, %r2, 23;
	st.local.u32 	[%rd1+24], %rd24;
	and.b32  	%r6, %r22, 31;
	and.b32  	%r23, %r22, 224;
	add.s32 	%r24, %r23, -128;
	shr.u32 	%r25, %r24, 5;
	mul.wide.u32 	%rd14, %r25, 4;
	sub.s64 	%rd8, %rd1, %rd14;
	ld.local.u32 	%r41, [%rd8+24];
	ld.local.u32 	%r42, [%rd8+20];
	setp.eq.s32 	%p5, %r6, 0;
	@%p5 bra 	$L__BB5_8;
	shf.l.wrap.b32 	%r41, %r42, %r41, %r6;
	ld.local.u32 	%r26, [%rd8+16];
	shf.l.wrap.b32 	%r42, %r26, %r42, %r6;
$L__BB5_8:
	shr.u32 	%r27, %r41, 30;
	shf.l.wrap.b32 	%r28, %r42, %r41, 2;
	shl.b32 	%r29, %r42, 2;
	shr.u32 	%r30, %r28, 31;
	add.s32 	%r31, %r30, %r27;
	neg.s32 	%r32, %r31;
	setp.lt.s32 	%p6, %r2, 0;
	selp.b32 	%r43, %r32, %r31, %p6;
	xor.b32  	%r33, %r28, %r2;
	shr.s32 	%r34, %r28, 31;
	xor.b32  	%r35, %r34, %r28;
	xor.b32  	%r36, %r34, %r29;
	cvt.u64.u32 	%rd15, %r35;
	shl.b64 	%rd16, %rd15, 32;
	cvt.u64.u32 	%rd17, %r36;
	or.b64  	%rd18, %rd16, %rd17;
	cvt.rn.f64.s64 	%fd1, %rd18;
	mul.f64 	%fd2, %fd1, 0d3BF921FB54442D19;
	cvt.rn.f32.f64 	%f15, %fd2;
	neg.f32 	%f16, %f15;
	setp.lt.s32 	%p7, %r33, 0;
	selp.f32 	%f33, %f16, %f15, %p7;
$L__BB5_9:
	mul.rn.f32 	%f18, %f33, %f33;
	and.b32  	%r38, %r43, 1;
	setp.eq.b32 	%p8, %r38, 1;
	selp.f32 	%f19, 0f3F800000, %f33, %p8;
	fma.rn.f32 	%f20, %f18, %f19, 0f00000000;
	fma.rn.f32 	%f21, %f18, 0f37CBAC00, 0fBAB607ED;
	selp.f32 	%f22, %f21, 0fB94D4153, %p8;
	selp.f32 	%f23, 0f3D2AAABB, 0f3C0885E4, %p8;
	fma.rn.f32 	%f24, %f22, %f18, %f23;
	selp.f32 	%f25, 0fBEFFFFFF, 0fBE2AAAA8, %p8;
	fma.rn.f32 	%f26, %f24, %f18, %f25;
	fma.rn.f32 	%f27, %f26, %f20, %f19;
	and.b32  	%r39, %r43, 2;
	setp.eq.s32 	%p9, %r39, 0;
	mov.f32 	%f28, 0f00000000;
	sub.f32 	%f29, %f28, %f27;
	selp.f32 	%f30, %f27, %f29, %p9;
	cvta.to.global.u64 	%rd19, %rd9;
	mul.wide.s32 	%rd20, %r15, 4;
	add.s64 	%rd21, %rd19, %rd20;
	ld.global.f32 	%f31, [%rd21];
	fma.rn.f32 	%f32, %f7, %f30, %f31;
	st.global.f32 	[%rd21], %f32;
$L__BB5_10:
	ret;

}


// ===== COMPILED SASS (sm_100) =====

	.target	sm_100

	.elftype	@"ET_EXEC"


//--------------------- .note.nv.tkinfo           --------------------------
	.section	.note.nv.tkinfo,"",@"SHT_NOTE"
	.sectionflags	@"SHF_NOTE_NV_TKINFO"
	.tkinfo
        /*0018*/ 	.word	0x00000002
        /*0030*/ 	.string	""
        /*0030*/ 	.string	"ptxas"
        /*0030*/ 	.string	"Cuda compilation tools, release 13.0, V13.0.88"
        /*0030*/ 	.string	"Build cuda_13.0.r13.0/compiler.36424714_0"
        /*0030*/ 	.string	"-arch sm_100 -m 64 "



//--------------------- .note.nv.cuinfo           --------------------------
	.section	.note.nv.cuinfo,"",@"SHT_NOTE"
	.sectionflags	@"SHF_NOTE_NV_CUINFO"
        /*0018*/ 	.short	0x0002
        /*001a*/ 	.short	0x0064
        /*001c*/ 	.short	0x0082
	.zero		2


//--------------------- .nv.info                  --------------------------
	.section	.nv.info,"",@"SHT_CUDA_INFO"
	.align	4


	//----- nvinfo : EIATTR_REGCOUNT
	.align		4
        /*0000*/ 	.byte	0x04, 0x2f
        /*0002*/ 	.short	(.L_2 - .L_1)
	.align		4
.L_1:
        /*0004*/ 	.word	index@(acoustic_wave_1d_persistent)
        /*0008*/ 	.word	0x00000018


	//----- nvinfo : EIATTR_FRAME_SIZE
	.align		4
.L_2:
        /*000c*/ 	.byte	0x04, 0x11
        /*000e*/ 	.short	(.L_4 - .L_3)
	.align		4
.L_3:
        /*0010*/ 	.word	index@($__internal_4_$__cuda_sm3x_div_rn_noftz_f32_slowpath)
        /*0014*/ 	.word	0x00000000


	//----- nvinfo : EIATTR_FRAME_SIZE
	.align		4
.L_4:
        /*0018*/ 	.byte	0x04, 0x11
        /*001a*/ 	.short	(.L_6 - .L_5)
	.align		4
.L_5:
        /*001c*/ 	.word	index@(acoustic_wave_1d_persistent)
        /*0020*/ 	.word	0x00000000


	//----- nvinfo : EIATTR_REGCOUNT
	.align		4
.L_6:
        /*0024*/ 	.byte	0x04, 0x2f
        /*0026*/ 	.short	(.L_8 - .L_7)
	.align		4
.L_7:
        /*0028*/ 	.word	index@(acoustic_wave_2d_persistent)
        /*002c*/ 	.word	0x0000001d


	//----- nvinfo : EIATTR_FRAME_SIZE
	.align		4
.L_8:
        /*0030*/ 	.byte	0x04, 0x11
        /*0032*/ 	.short	(.L_10 - .L_9)
	.align		4
.L_9:
        /*0034*/ 	.word	index@($__internal_3_$__cuda_sm3x_div_rn_noftz_f32_slowpath)
        /*0038*/ 	.word	0x00000000


	//----- nvinfo : EIATTR_FRAME_SIZE
	.align		4
.L_10:
        /*003c*/ 	.byte	0x04, 0x11
        /*003e*/ 	.short	(.L_12 - .L_11)
	.align		4
.L_11:
        /*0040*/ 	.word	index@(acoustic_wave_2d_persistent)
        /*0044*/ 	.word	0x00000000


	//----- nvinfo : EIATTR_REGCOUNT
	.align		4
.L_12:
        /*0048*/ 	.byte	0x04, 0x2f
        /*004a*/ 	.short	(.L_14 - .L_13)
	.align		4
.L_13:
        /*004c*/ 	.word	index@(acoustic_wave_3d_persistent)
        /*0050*/ 	.word	0x00000020


	//----- nvinfo : EIATTR_FRAME_SIZE
	.align		4
.L_14:
        /*0054*/ 	.byte	0x04, 0x11
        /*0056*/ 	.short	(.L_16 - .L_15)
	.align		4
.L_15:
        /*0058*/ 	.word	index@($__internal_2_$__cuda_sm3x_div_rn_noftz_f32_slowpath)
        /*005c*/ 	.word	0x00000000


	//----- nvinfo : EIATTR_FRAME_SIZE
	.align		4
.L_16:
        /*0060*/ 	.byte	0x04, 0x11
        /*0062*/ 	.short	(.L_18 - .L_17)
	.align		4
.L_17:
        /*0064*/ 	.word	index@(acoustic_wave_3d_persistent)
        /*0068*/ 	.word	0x00000000


	//----- nvinfo : EIATTR_REGCOUNT
	.align		4
.L_18:
        /*006c*/ 	.byte	0x04, 0x2f
        /*006e*/ 	.short	(.L_20 - .L_19)
	.align		4
.L_19:
        /*0070*/ 	.word	index@(acoustic_wave_2d_cooperative)
        /*0074*/ 	.word	0x00000020


	//----- nvinfo : EIATTR_FRAME_SIZE
	.align		4
.L_20:
        /*0078*/ 	.byte	0x04, 0x11
        /*007a*/ 	.short	(.L_22 - .L_21)
	.align		4
.L_21:
        /*007c*/ 	.word	index@($__internal_1_$__cuda_sm3x_div_rn_noftz_f32_slowpath)
        /*0080*/ 	.word	0x00000000


	//----- nvinfo : EIATTR_FRAME_SIZE
	.align		4
.L_22:
        /*0084*/ 	.byte	0x04, 0x11
        /*0086*/ 	.short	(.L_24 - .L_23)
	.align		4
.L_23:
        /*0088*/ 	.word	index@(acoustic_wave_2d_cooperative)
        /*008c*/ 	.word	0x00000000


	//----- nvinfo : EIATTR_REGCOUNT
	.align		4
.L_24:
        /*0090*/ 	.byte	0x04, 0x2f
        /*0092*/ 	.short	(.L_26 - .L_25)
	.align		4
.L_25:
        /*0094*/ 	.word	index@(initialize_gaussian_pulse_2d)
        /*0098*/ 	.word	0x00000018


	//----- nvinfo : EIATTR_FRAME_SIZE
	.align		4
.L_26:
        /*009c*/ 	.byte	0x04, 0x11
        /*009e*/ 	.short	(.L_28 - .L_27)
	.align		4
.L_27:
        /*00a0*/ 	.word	index@($__internal_0_$__cuda_sm3x_div_rn_noftz_f32_slowpath)
        /*00a4*/ 	.word	0x00000000


	//----- nvinfo : EIATTR_FRAME_SIZE
	.align		4
.L_28:
        /*00a8*/ 	.byte	0x04, 0x11
        /*00aa*/ 	.short	(.L_30 - .L_29)
	.align		4
.L_29:
        /*00ac*/ 	.word	index@(initialize_gaussian_pulse_2d)
        /*00b0*/ 	.word	0x00000000


	//----- nvinfo : EIATTR_REGCOUNT
	.align		4
.L_30:
        /*00b4*/ 	.byte	0x04, 0x2f
        /*00b6*/ 	.short	(.L_32 - .L_31)
	.align		4
.L_31:
        /*00b8*/ 	.word	index@(add_source_term)
        /*00bc*/ 	.word	0x00000012


	//----- nvinfo : EIATTR_FRAME_SIZE
	.align		4
.L_32:
        /*00c0*/ 	.byte	0x04, 0x11
        /*00c2*/ 	.short	(.L_34 - .L_33)
	.align		4
.L_33:
        /*00c4*/ 	.word	index@(add_source_term)
        /*00c8*/ 	.word	0x00000000


	//----- nvinfo : EIATTR_MIN_STACK_SIZE
	.align		4
.L_34:
        /*00cc*/ 	.byte	0x04, 0x12
        /*00ce*/ 	.short	(.L_36 - .L_35)
	.align		4
.L_35:
        /*00d0*/ 	.word	index@(add_source_term)
        /*00d4*/ 	.word	0x00000000


	//----- nvinfo : EIATTR_MIN_STACK_SIZE
	.align		4
.L_36:
        /*00d8*/ 	.byte	0x04, 0x12
        /*00da*/ 	.short	(.L_38 - .L_37)
	.align		4
.L_37:
        /*00dc*/ 	.word	index@(initialize_gaussian_pulse_2d)
        /*00e0*/ 	.word	0x00000000


	//----- nvinfo : EIATTR_MIN_STACK_SIZE
	.align		4
.L_38:
        /*00e4*/ 	.byte	0x04, 0x12
        /*00e6*/ 	.short	(.L_40 - .L_39)
	.align		4
.L_39:
        /*00e8*/ 	.word	index@(acoustic_wave_2d_cooperative)
        /*00ec*/ 	.word	0x00000000


	//----- nvinfo : EIATTR_MIN_STACK_SIZE
	.align		4
.L_40:
        /*00f0*/ 	.byte	0x04, 0x12
        /*00f2*/ 	.short	(.L_42 - .L_41)
	.align		4
.L_41:
        /*00f4*/ 	.word	index@(acoustic_wave_3d_persistent)
        /*00f8*/ 	.word	0x00000000


	//----- nvinfo : EIATTR_MIN_STACK_SIZE
	.align		4
.L_42:
        /*00fc*/ 	.byte	0x04, 0x12
        /*00fe*/ 	.short	(.L_44 - .L_43)
	.align		4
.L_43:
        /*0100*/ 	.word	index@(acoustic_wave_2d_persistent)
        /*0104*/ 	.word	0x00000000


	//----- nvinfo : EIATTR_MIN_STACK_SIZE
	.align		4
.L_44:
        /*0108*/ 	.byte	0x04, 0x12
        /*010a*/ 	.short	(.L_46 - .L_45)
	.align		4
.L_45:
        /*010c*/ 	.word	index@(acoustic_wave_1d_persistent)
        /*0110*/ 	.word	0x00000000
.L_46:


//--------------------- .nv.compat                --------------------------
	.section	.nv.compat,"",@"SHT_CUDA_COMPAT_INFO"
	.align	4
        /*0000*/ 	.byte	0x02, 0x09, 0x00, 0x00, 0x02, 0x02, 0x01, 0x00, 0x02, 0x05, 0x05, 0x00, 0x03, 0x07, 0x01, 0x01
        /*0010*/ 	.byte	0x02, 0x03, 0x00, 0x00, 0x02, 0x06, 0x01, 0x00, 0x04, 0x0b, 0x08, 0x00, 0x01, 0x00, 0x00, 0x00
        /*0020*/ 	.byte	0x00, 0x00, 0x00, 0x00


//--------------------- .nv.info.add_source_term  --------------------------
	.section	.nv.info.add_source_term,"",@"SHT_CUDA_INFO"
	.sectionflags	@""
	.align	4


	//----- nvinfo : EIATTR_CUDA_API_VERSION
	.align		4
        /*0000*/ 	.byte	0x04, 0x37
        /*0002*/ 	.short	(.L_48 - .L_47)
.L_47:
        /*0004*/ 	.word	0x00000082


	//----- nvinfo : EIATTR_KPARAM_INFO
	.align		4
.L_48:
        /*0008*/ 	.byte	0x04, 0x17
        /*000a*/ 	.short	(.L_50 - .L_49)
.L_49:
        /*000c*/ 	.word	0x00000000
        /*0010*/ 	.short	0x0004
        /*0012*/ 	.short	0x0014
        /*0014*/ 	.byte	0x00, 0xf0, 0x11, 0x00


	//----- nvinfo : EIATTR_KPARAM_INFO
	.align		4
.L_50:
        /*0018*/ 	.byte	0x04, 0x17
        /*001a*/ 	.short	(.L_52 - .L_51)
.L_51:
        /*001c*/ 	.word	0x00000000
        /*0020*/ 	.short	0x0003
        /*0022*/ 	.short	0x0010
        /*0024*/ 	.byte	0x00, 0xf0, 0x11, 0x00


	//----- nvinfo : EIATTR_KPARAM_INFO
	.align		4
.L_52:
        /*0028*/ 	.byte	0x04, 0x17
        /*002a*/ 	.short	(.L_54 - .L_53)
.L_53:
        /*002c*/ 	.word	0x00000000
        /*0030*/ 	.short	0x0002
        /*0032*/ 	.short	0x000c
        /*0034*/ 	.byte	0x00, 0xf0, 0x11, 0x00


	//----- nvinfo : EIATTR_KPARAM_INFO
	.align		4
.L_54:
        /*0038*/ 	.byte	0x04, 0x17
        /*003a*/ 	.short	(.L_56 - .L_55)
.L_55:
        /*003c*/ 	.word	0x00000000
        /*0040*/ 	.short	0x0001
        /*0042*/ 	.short	0x0008
        /*0044*/ 	.byte	0x00, 0xf0, 0x11, 0x00


	//----- nvinfo : EIATTR_KPARAM_INFO
	.align		4
.L_56:
        /*0048*/ 	.byte	0x04, 0x17
        /*004a*/ 	.short	(.L_58 - .L_57)
.L_57:
        /*004c*/ 	.word	0x00000000
        /*0050*/ 	.short	0x0000
        /*0052*/ 	.short	0x0000
        /*0054*/ 	.byte	0x00, 0xf5, 0x21, 0x00


	//----- nvinfo : EIATTR_SPARSE_MMA_MASK
	.align		4
.L_58:
        /*0058*/ 	.byte	0x03, 0x50
        /*005a*/ 	.short	0x0000


	//----- nvinfo : EIATTR_MAXREG_COUNT
	.align		4
        /*005c*/ 	.byte	0x03, 0x1b
        /*005e*/ 	.short	0x00ff


	//----- nvinfo : EIATTR_MERCURY_ISA_VERSION
	.align		4
        /*0060*/ 	.byte	0x03, 0x5f
        /*0062*/ 	.short	0x0101


	//----- nvinfo : EIATTR_VRC_CTA_INIT_COUNT
	.align		4
        /*0064*/ 	.byte	0x02, 0x4a
	.zero		1
	.zero		1


	//----- nvinfo : EIATTR_EXIT_INSTR_OFFSETS
	.align		4
        /*0068*/ 	.byte	0x04, 0x1c
        /*006a*/ 	.short	(.L_60 - .L_59)


	//   ....[0]....
.L_59:
        /*006c*/ 	.word	0x00000040


	//   ....[1]....
        /*0070*/ 	.word	0x00000860


	//----- nvinfo : EIATTR_CBANK_PARAM_SIZE
	.align		4
.L_60:
        /*0074*/ 	.byte	0x03, 0x19
        /*0076*/ 	.short	0x0018


	//----- nvinfo : EIATTR_PARAM_CBANK
	.align		4
        /*0078*/ 	.byte	0x04, 0x0a
        /*007a*/ 	.short	(.L_62 - .L_61)
	.align		4
.L_61:
        /*007c*/ 	.word	index@(.nv.constant0.add_source_term)
        /*0080*/ 	.short	0x0380
        /*0082*/ 	.short	0x0018


	//----- nvinfo : EIATTR_SW_WAR
	.align		4
.L_62:
        /*0084*/ 	.byte	0x04, 0x36
        /*0086*/ 	.short	(.L_64 - .L_63)
.L_63:
        /*0088*/ 	.word	0x00000008
.L_64:


//--------------------- .nv.info.initialize_gaussian_pulse_2d --------------------------
	.section	.nv.info.initialize_gaussian_pulse_2d,"",@"SHT_CUDA_INFO"
	.sectionflags	@""
	.align	4


	//----- nvinfo : EIATTR_CUDA_API_VERSION
	.align		4
        /*0000*/ 	.byte	0x04, 0x37
        /*0002*/ 	.short	(.L_66 - .L_65)
.L_65:
        /*0004*/ 	.word	0x00000082


	//----- nvinfo : EIATTR_KPARAM_INFO
	.align		4
.L_66:
        /*0008*/ 	.byte	0x04, 0x17
        /*000a*/ 	.short	(.L_68 - .L_67)
.L_67:
        /*000c*/ 	.word	0x00000000
        /*0010*/ 	.short	0x0006
        /*0012*/ 	.short	0x001c
        /*0014*/ 	.byte	0x00, 0xf0, 0x11, 0x00


	//----- nvinfo : EIATTR_KPARAM_INFO
	.align		4
.L_68:
        /*0018*/ 	.byte	0x04, 0x17
        /*001a*/ 	.short	(.L_70 - .L_69)
.L_69:
        /*001c*/ 	.word	0x00000000
        /*0020*/ 	.short	0x0005
        /*0022*/ 	.short	0x0018
        /*0024*/ 	.byte	0x00, 0xf0, 0x11, 0x00


	//----- nvinfo : EIATTR_KPARAM_INFO
	.align		4
.L_70:
        /*0028*/ 	.byte	0x04, 0x17
        /*002a*/ 	.short	(.L_72 - .L_71)
.L_71:
        /*002c*/ 	.word	0x00000000
        /*0030*/ 	.short	0x0004
        /*0032*/ 	.short	0x0014
        /*0034*/ 	.byte	0x00, 0xf0, 0x11, 0x00


	//----- nvinfo : EIATTR_KPARAM_INFO
	.align		4
.L_72:
        /*0038*/ 	.byte	0x04, 0x17
        /*003a*/ 	.short	(.L_74 - .L_73)
.L_73:
        /*003c*/ 	.word	0x00000000
        /*0040*/ 	.short	0x0003
        /*0042*/ 	.short	0x0010
        /*0044*/ 	.byte	0x00, 0xf0, 0x11, 0x00


	//----- nvinfo : EIATTR_KPARAM_INFO
	.align		4
.L_74:
        /*0048*/ 	.byte	0x04, 0x17
        /*004a*/ 	.short	(.L_76 - .L_75)
.L_75:
        /*004c*/ 	.word	0x00000000
        /*0050*/ 	.short	0x0002
        /*0052*/ 	.short	0x000c
        /*0054*/ 	.byte	0x00, 0xf0, 0x11, 0x00


	//----- nvinfo : EIATTR_KPARAM_INFO
	.align		4
.L_76:
        /*0058*/ 	.byte	0x04, 0x17
        /*005a*/ 	.short	(.L_78 - .L_77)
.L_77:
        /*005c*/ 	.word	0x00000000
        /*0060*/ 	.short	0x0001
        /*0062*/ 	.short	0x0008
        /*0064*/ 	.byte	0x00, 0xf0, 0x11, 0x00


	//----- nvinfo : EIATTR_KPARAM_INFO
	.align		4
.L_78:
        /*0068*/ 	.byte	0x04, 0x17
        /*006a*/ 	.short	(.L_80 - .L_79)
.L_79:
        /*006c*/ 	.word	0x00000000
        /*0070*/ 	.short	0x0000
        /*0072*/ 	.short	0x0000
        /*0074*/ 	.byte	0x00, 0xf5, 0x21, 0x00


	//----- nvinfo : EIATTR_SPARSE_MMA_MASK
	.align		4
.L_80:
        /*0078*/ 	.byte	0x03, 0x50
        /*007a*/ 	.short	0x0000


	//----- nvinfo : EIATTR_MAXREG_COUNT
	.align		4
        /*007c*/ 	.byte	0x03, 0x1b
        /*007e*/ 	.short	0x00ff


	//----- nvinfo : EIATTR_MERCURY_ISA_VERSION
	.align		4
        /*0080*/ 	.byte	0x03, 0x5f
        /*0082*/ 	.short	0x0101


	//----- nvinfo : EIATTR_VRC_CTA_INIT_COUNT
	.align		4
        /*0084*/ 	.byte	0x02, 0x4a
	.zero		1
	.zero		1


	//----- nvinfo : EIATTR_EXIT_INSTR_OFFSETS
	.align		4
        /*0088*/ 	.byte	0x04, 0x1c
        /*008a*/ 	.short	(.L_82 - .L_81)


	//   ....[0]....
.L_81:
        /*008c*/ 	.word	0x000000a0


	//   ....[1]....
        /*0090*/ 	.word	0x00000770


	//   ....[2]....
        /*0094*/ 	.word	0x000016a0


	//----- nvinfo : EIATTR_CRS_STACK_SIZE
	.align		4
.L_82:
        /*0098*/ 	.byte	0x04, 0x1e
        /*009a*/ 	.short	(.L_84 - .L_83)
.L_83:
        /*009c*/ 	.word	0x00000000


	//----- nvinfo : EIATTR_CBANK_PARAM_SIZE
	.align		4
.L_84:
        /*00a0*/ 	.byte	0x03, 0x19
        /*00a2*/ 	.short	0x0020


	//----- nvinfo : EIATTR_PARAM_CBANK
	.align		4
        /*00a4*/ 	.byte	0x04, 0x0a
        /*00a6*/ 	.short	(.L_86 - .L_85)
	.align		4
.L_85:
        /*00a8*/ 	.word	index@(.nv.constant0.initialize_gaussian_pulse_2d)
        /*00ac*/ 	.short	0x0380
        /*00ae*/ 	.short	0x0020


	//----- nvinfo : EIATTR_SW_WAR
	.align		4
.L_86:
        /*00b0*/ 	.byte	0x04, 0x36
        /*00b2*/ 	.short	(.L_88 - .L_87)
.L_87:
        /*00b4*/ 	.word	0x00000008
.L_88:


//--------------------- .nv.info.acoustic_wave_2d_cooperative --------------------------
	.section	.nv.info.acoustic_wave_2d_cooperative,"",@"SHT_CUDA_INFO"
	.sectionflags	@""
	.align	4


	//----- nvinfo : EIATTR_CUDA_API_VERSION
	.align		4
        /*0000*/ 	.byte	0x04, 0x37
        /*0002*/ 	.short	(.L_90 - .L_89)
.L_89:
        /*0004*/ 	.word	0x00000082


	//----- nvinfo : EIATTR_KPARAM_INFO
	.align		4
.L_90:
        /*0008*/ 	.byte	0x04, 0x17
        /*000a*/ 	.short	(.L_92 - .L_91)
.L_91:
        /*000c*/ 	.word	0x00000000
        /*0010*/ 	.short	0x0009
        /*0012*/ 	.short	0x0034
        /*0014*/ 	.byte	0x00, 0xf0, 0x11, 0x00


	//----- nvinfo : EIATTR_KPARAM_INFO
	.align		4
.L_92:
        /*0018*/ 	.byte	0x04, 0x17
        /*001a*/ 	.short	(.L_94 - .L_93)
.L_93:
        /*001c*/ 	.word	0x00000000
        /*0020*/ 	.short	0x0008
        /*0022*/ 	.short	0x0030
        /*0024*/ 	.byte	0x00, 0xf0, 0x11, 0x00


	//----- nvinfo : EIATTR_KPARAM_INFO
	.align		4
.L_94:
        /*0028*/ 	.byte	0x04, 0x17
        /*002a*/ 	.short	(.L_96 - .L_95)
.L_95:
        /*002c*/ 	.word	0x00000000
        /*0030*/ 	.short	0x0007
        /*0032*/ 	.short	0x002c
        /*0034*/ 	.byte	0x00, 0xf0, 0x11, 0x00


	//----- nvinfo : EIATTR_KPARAM_INFO
	.align		4
.L_96:
        /*0038*/ 	.byte	0x04, 0x17
        /*003a*/ 	.short	(.L_98 - .L_97)
.L_97:
        /*003c*/ 	.word	0x00000000
        /*0040*/ 	.short	0x0006
        /*0042*/ 	.short	0x0028
        /*0044*/ 	.byte	0x00, 0xf0, 0x11, 0x00


	//----- nvinfo : EIATTR_KPARAM_INFO
	.align		4
.L_98:
        /*0048*/ 	.byte	0x04, 0x17
        /*004a*/ 	.short	(.L_100 - .L_99)
.L_99:
        /*004c*/ 	.word	0x00000000
        /*0050*/ 	.short	0x0005
        /*0052*/ 	.short	0x0024
        /*0054*/ 	.byte	0x00, 0xf0, 0x11, 0x00


	//----- nvinfo : EIATTR_KPARAM_INFO
	.align		4
.L_100:
        /*0058*/ 	.byte	0x04, 0x17
        /*005a*/ 	.short	(.L_102 - .L_101)
.L_101:
        /*005c*/ 	.word	0x00000000
        /*0060*/ 	.short	0x0004
        /*0062*/ 	.short	0x0020
        /*0064*/ 	.byte	0x00, 0xf0, 0x11, 0x00


	//----- nvinfo : EIATTR_KPARAM_INFO
	.align		4
.L_102:
        /*0068*/ 	.byte	0x04, 0x17
        /*006a*/ 	.short	(.L_104 - .L_103)
.L_103:
        /*006c*/ 	.word	0x00000000
        /*0070*/ 	.short	0x0003
        /*0072*/ 	.short	0x0018
        /*0074*/ 	.byte	0x00, 0xf5, 0x21, 0x00


	//----- nvinfo : EIATTR_KPARAM_INFO
	.align		4
.L_104:
        /*0078*/ 	.byte	0x04, 0x17
        /*007a*/ 	.short	(.L_106 - .L_105)
.L_105:
        /*007c*/ 	.word	0x00000000
        /*0080*/ 	.short	0x0002
        /*0082*/ 	.short	0x0010
        /*0084*/ 	.byte	0x00, 0xf5, 0x21, 0x00


	//----- nvinfo : EIATTR_KPARAM_INFO
	.align		4
.L_106:
        /*0088*/ 	.byte	0x04, 0x17
        /*008a*/ 	.short	(.L_108 - .L_107)
.L_107:
        /*008c*/ 	.word	0x00000000
        /*0090*/ 	.short	0x0001
        /*0092*/ 	.short	0x0008
        /*0094*/ 	.byte	0x00, 0xf5, 0x21, 0x00


	//----- nvinfo : EIATTR_KPARAM_INFO
	.align		4
.L_108:
        /*0098*/ 	.byte	0x04, 0x17
        /*009a*/ 	.short	(.L_110 - .L_109)
.L_109:
        /*009c*/ 	.word	0x00000000
        /*00a0*/ 	.short	0x0000
        /*00a2*/ 	.short	0x0000
        /*00a4*/ 	.byte	0x00, 0xf5, 0x21, 0x00


	//----- nvinfo : EIATTR_SPARSE_MMA_MASK
	.align		4
.L_110:
        /*00a8*/ 	.byte	0x03, 0x50
        /*00aa*/ 	.short	0x0000


	//----- nvinfo : EIATTR_MAXREG_COUNT
	.align		4
        /*00ac*/ 	.byte	0x03, 0x1b
        /*00ae*/ 	.short	0x00ff


	//----- nvinfo : EIATTR_NUM_BARRIERS
	.align		4
        /*00b0*/ 	.byte	0x02, 0x4c
        /*00b2*/ 	.byte	0x01
	.zero		1


	//----- nvinfo : EIATTR_MERCURY_ISA_VERSION
	.align		4
        /*00b4*/ 	.byte	0x03, 0x5f
        /*00b6*/ 	.short	0x0101


	//----- nvinfo : EIATTR_INT_WARP_WIDE_INSTR_OFFSETS
	.align		4
        /*00b8*/ 	.byte	0x04, 0x31
        /*00ba*/ 	.short	(.L_112 - .L_111)


	//   ....[0]....
.L_111:
        /*00bc*/ 	.word	0x00000ad0


	//   ....[1]....
        /*00c0*/ 	.word	0x00000b90


	//   ....[2]....
        /*00c4*/ 	.word	0x00000ca0


	//   ....[3]....
        /*00c8*/ 	.word	0x00000de0


	//   ....[4]....
        /*00cc*/ 	.word	0x00000ea0


	//----- nvinfo : EIATTR_COOP_GROUP_MASK_REGIDS
	.align		4
.L_112:
        /*00d0*/ 	.byte	0x04, 0x29
        /*00d2*/ 	.short	(.L_114 - .L_113)


	//   ....[0]....
.L_113:
        /*00d4*/ 	.word	0xffffffff


	//   ....[1]....
        /*00d8*/ 	.word	0xffffffff


	//   ....[2]....
        /*00dc*/ 	.word	0xffffffff


	//   ....[3]....
        /*00e0*/ 	.word	0xffffffff


	//   ....[4]....
        /*00e4*/ 	.word	0x0500000c


	//   ....[5]....
        /*00e8*/ 	.word	0x0500000c


	//   ....[6]....
        /*00ec*/ 	.word	0x0500000c


	//   ....[7]....
        /*00f0*/ 	.word	0x0500000c


	//----- nvinfo : EIATTR_COOP_GROUP_INSTR_OFFSETS
	.align		4
.L_114:
        /*00f4*/ 	.byte	0x04, 0x28
        /*00f6*/ 	.short	(.L_116 - .L_115)


	//   ....[0]....
.L_115:
        /*00f8*/ 	.word	0x00000a80


	//   ....[1]....
        /*00fc*/ 	.word	0x00000c40


	//   ....[2]....
        /*0100*/ 	.word	0x00000da0


	//   ....[3]....
        /*0104*/ 	.word	0x00000f50


	//   ....[4]....
        /*0108*/ 	.word	0x00001040


	//   ....[5]....
        /*010c*/ 	.word	0x00001100


	//   ....[6]....
        /*0110*/ 	.word	0x000011c0


	//   ....[7]....
        /*0114*/ 	.word	0x00001280


	//----- nvinfo : EIATTR_VRC_CTA_INIT_COUNT
	.align		4
.L_116:
        /*0118*/ 	.byte	0x02, 0x4a
	.zero		1
	.zero		1


	//----- nvinfo : EIATTR_EXIT_INSTR_OFFSETS
	.align		4
        /*011c*/ 	.byte	0x04, 0x1c
        /*011e*/ 	.short	(.L_118 - .L_117)


	//   ....[0]....
.L_117:
        /*0120*/ 	.word	0x00000400


	//   ....[1]....
        /*0124*/ 	.word	0x000004a0


	//   ....[2]....
        /*0128*/ 	.word	0x00000fb0


	//----- nvinfo : EIATTR_CRS_STACK_SIZE
	.align		4
.L_118:
        /*012c*/ 	.byte	0x04, 0x1e
        /*012e*/ 	.short	(.L_120 - .L_119)
.L_119:
        /*0130*/ 	.word	0x00000000


	//----- nvinfo : EIATTR_CBANK_PARAM_SIZE
	.align		4
.L_120:
        /*0134*/ 	.byte	0x03, 0x19
        /*0136*/ 	.short	0x0038


	//----- nvinfo : EIATTR_PARAM_CBANK
	.align		4
        /*0138*/ 	.byte	0x04, 0x0a
        /*013a*/ 	.short	(.L_122 - .L_121)
	.align		4
.L_121:
        /*013c*/ 	.word	index@(.nv.constant0.acoustic_wave_2d_cooperative)
        /*0140*/ 	.short	0x0380
        /*0142*/ 	.short	0x0038


	//----- nvinfo : EIATTR_SW_WAR
	.align		4
.L_122:
        /*0144*/ 	.byte	0x04, 0x36
        /*0146*/ 	.short	(.L_124 - .L_123)
.L_123:
        /*0148*/ 	.word	0x00000008
.L_124:


//--------------------- .nv.info.acoustic_wave_3d_persistent --------------------------
	.section	.nv.info.acoustic_wave_3d_persistent,"",@"SHT_CUDA_INFO"
	.sectionflags	@""
	.align	4


	//----- nvinfo : EIATTR_CUDA_API_VERSION
	.align		4
        /*0000*/ 	.byte	0x04, 0x37
        /*0002*/ 	.short	(.L_126 - .L_125)
.L_125:
        /*0004*/ 	.word	0x00000082


	//----- nvinfo : EIATTR_KPARAM_INFO
	.align		4
.L_126:
        /*0008*/ 	.byte	0x04, 0x17
        /*000a*/ 	.short	(.L_128 - .L_127)
.L_127:
        /*000c*/ 	.word	0x00000000
        /*0010*/ 	.short	0x000b
        /*0012*/ 	.short	0x003c
        /*0014*/ 	.byte	0x00, 0xf0, 0x11, 0x00


	//----- nvinfo : EIATTR_KPARAM_INFO
	.align		4
.L_128:
        /*0018*/ 	.byte	0x04, 0x17
        /*001a*/ 	.short	(.L_130 - .L_129)
.L_129:
        /*001c*/ 	.word	0x00000000
        /*0020*/ 	.short	0x000a
        /*0022*/ 	.short	0x0038
        /*0024*/ 	.byte	0x00, 0xf0, 0x11, 0x00


	//----- nvinfo : EIATTR_KPARAM_INFO
	.align		4
.L_130:
        /*0028*/ 	.byte	0x04, 0x17
        /*002a*/ 	.short	(.L_132 - .L_131)
.L_131:
        /*002c*/ 	.word	0x00000000
        /*0030*/ 	.short	0x0009
        /*0032*/ 	.short	0x0034
        /*0034*/ 	.byte	0x00, 0xf0, 0x11, 0x00


	//----- nvinfo : EIATTR_KPARAM_INFO
	.align		4
.L_132:
        /*0038*/ 	.byte	0x04, 0x17
        /*003a*/ 	.short	(.L_134 - .L_133)
.L_133:
        /*003c*/ 	.word	0x00000000
        /*0040*/ 	.short	0x0008
        /*0042*/ 	.short	0x0030
        /*0044*/ 	.byte	0x00, 0xf0, 0x11, 0x00


	//----- nvinfo : EIATTR_KPARAM_INFO
	.align		4
.L_134:
        /*0048*/ 	.byte	0x04, 0x17
        /*004a*/ 	.short	(.L_136 - .L_135)
.L_135:
        /*004c*/ 	.word	0x00000000
        /*0050*/ 	.short	0x0007
        /*0052*/ 	.short	0x002c
        /*0054*/ 	.byte	0x00, 0xf0, 0x11, 0x00


	//----- nvinfo : EIATTR_KPARAM_INFO
	.align		4
.L_136:
        /*0058*/ 	.byte	0x04, 0x17
        /*005a*/ 	.short	(.L_138 - .L_137)
.L_137:
        /*005c*/ 	.word	0x00000000
        /*0060*/ 	.short	0x0006
        /*0062*/ 	.short	0x0028
        /*0064*/ 	.byte	0x00, 0xf0, 0x11, 0x00


	//----- nvinfo : EIATTR_KPARAM_INFO
	.align		4
.L_138:
        /*0068*/ 	.byte	0x04, 0x17
        /*006a*/ 	.short	(.L_140 - .L_139)
.L_139:
        /*006c*/ 	.word	0x00000000
        /*0070*/ 	.short	0x0005
        /*0072*/ 	.short	0x0024
        /*0074*/ 	.byte	0x00, 0xf0, 0x11, 0x00


	//----- nvinfo : EIATTR_KPARAM_INFO
	.align		4
.L_140:
        /*0078*/ 	.byte	0x04, 0x17
        /*007a*/ 	.short	(.L_142 - .L_141)
.L_141:
        /*007c*/ 	.word	0x00000000
        /*0080*/ 	.short	0x0004
        /*0082*/ 	.short	0x0020
        /*0084*/ 	.byte	0x00, 0xf0, 0x11, 0x00


	//----- nvinfo : EIATTR_KPARAM_INFO
	.align		4
.L_142:
        /*0088*/ 	.byte	0x04, 0x17
        /*008a*/ 	.short	(.L_144 - .L_143)
.L_143:
        /*008c*/ 	.word	0x00000000
        /*0090*/ 	.short	0x0003
        /*0092*/ 	.short	0x0018
        /*0094*/ 	.byte	0x00, 0xf5, 0x21, 0x00


	//----- nvinfo : EIATTR_KPARAM_INFO
	.align		4
.L_144:
        /*0098*/ 	.byte	0x04, 0x17
        /*009a*/ 	.short	(.L_146 - .L_145)
.L_145:
        /*009c*/ 	.word	0x00000000
        /*00a0*/ 	.short	0x0002
        /*00a2*/ 	.short	0x0010
        /*00a4*/ 	.byte	0x00, 0xf5, 0x21, 0x00


	//----- nvinfo : EIATTR_KPARAM_INFO
	.align		4
.L_146:
        /*00a8*/ 	.byte	0x04, 0x17
        /*00aa*/ 	.short	(.L_148 - .L_147)
.L_147:
        /*00ac*/ 	.word	0x00000000
        /*00b0*/ 	.short	0x0001
        /*00b2*/ 	.short	0x0008
        /*00b4*/ 	.byte	0x00, 0xf5, 0x21, 0x00


	//----- nvinfo : EIATTR_KPARAM_INFO
	.align		4
.L_148:
        /*00b8*/ 	.byte	0x04, 0x17
        /*00ba*/ 	.short	(.L_150 - .L_149)
.L_149:
        /*00bc*/ 	.word	0x00000000
        /*00c0*/ 	.short	0x0000
        /*00c2*/ 	.short	0x0000
        /*00c4*/ 	.byte	0x00, 0xf5, 0x21, 0x00


	//----- nvinfo : EIATTR_SPARSE_MMA_MASK
	.align		4
.L_150:
        /*00c8*/ 	.byte	0x03, 0x50
        /*00ca*/ 	.short	0x0000


	//----- nvinfo : EIATTR_MAXREG_COUNT
	.align		4
        /*00cc*/ 	.byte	0x03, 0x1b
        /*00ce*/ 	.short	0x00ff


	//----- nvinfo : EIATTR_NUM_BARRIERS
	.align		4
        /*00d0*/ 	.byte	0x02, 0x4c
        /*00d2*/ 	.byte	0x01
	.zero		1


	//----- nvinfo : EIATTR_MERCURY_ISA_VERSION
	.align		4
        /*00d4*/ 	.byte	0x03, 0x5f
        /*00d6*/ 	.short	0x0101


	//----- nvinfo : EIATTR_VRC_CTA_INIT_COUNT
	.align		4
        /*00d8*/ 	.byte	0x02, 0x4a
	.zero		1
	.zero		1


	//----- nvinfo : EIATTR_EXIT_INSTR_OFFSETS
	.align		4
        /*00dc*/ 	.byte	0x04, 0x1c
        /*00de*/ 	.short	(.L_152 - .L_151)


	//   ....[0]....
.L_151:
        /*00e0*/ 	.word	0x00000320


	//   ....[1]....
        /*00e4*/ 	.word	0x00000390


	//   ....[2]....
        /*00e8*/ 	.word	0x00000de0


	//----- nvinfo : EIATTR_CRS_STACK_SIZE
	.align		4
.L_152:
        /*00ec*/ 	.byte	0x04, 0x1e
        /*00ee*/ 	.short	(.L_154 - .L_153)
.L_153:
        /*00f0*/ 	.word	0x00000000


	//----- nvinfo : EIATTR_CBANK_PARAM_SIZE
	.align		4
.L_154:
        /*00f4*/ 	.byte	0x03, 0x19
        /*00f6*/ 	.short	0x0040


	//----- nvinfo : EIATTR_PARAM_CBANK
	.align		4
        /*00f8*/ 	.byte	0x04, 0x0a
        /*00fa*/ 	.short	(.L_156 - .L_155)
	.align		4
.L_155:
        /*00fc*/ 	.word	index@(.nv.constant0.acoustic_wave_3d_persistent)
        /*0100*/ 	.short	0x0380
        /*0102*/ 	.short	0x0040


	//----- nvinfo : EIATTR_SW_WAR
	.align		4
.L_156:
        /*0104*/ 	.byte	0x04, 0x36
        /*0106*/ 	.short	(.L_158 - .L_157)
.L_157:
        /*0108*/ 	.word	0x00000008
.L_158:


//--------------------- .nv.info.acoustic_wave_2d_persistent --------------------------
	.section	.nv.info.acoustic_wave_2d_persistent,"",@"SHT_CUDA_INFO"
	.sectionflags	@""
	.align	4


	//----- nvinfo : EIATTR_CUDA_API_VERSION
	.align		4
        /*0000*/ 	.byte	0x04, 0x37
        /*0002*/ 	.short	(.L_160 - .L_159)
.L_159:
        /*0004*/ 	.word	0x00000082


	//----- nvinfo : EIATTR_KPARAM_INFO
	.align		4
.L_160:
        /*0008*/ 	.byte	0x04, 0x17
        /*000a*/ 	.short	(.L_162 - .L_161)
.L_161:
        /*000c*/ 	.word	0x00000000
        /*0010*/ 	.short	0x0009
        /*0012*/ 	.short	0x0034
        /*0014*/ 	.byte	0x00, 0xf0, 0x11, 0x00


	//----- nvinfo : EIATTR_KPARAM_INFO
	.align		4
.L_162:
        /*0018*/ 	.byte	0x04, 0x17
        /*001a*/ 	.short	(.L_164 - .L_163)
.L_163:
        /*001c*/ 	.word	0x00000000
        /*0020*/ 	.short	0x0008
        /*0022*/ 	.short	0x0030
        /*0024*/ 	.byte	0x00, 0xf0, 0x11, 0x00


	//----- nvinfo : EIATTR_KPARAM_INFO
	.align		4
.L_164:
        /*0028*/ 	.byte	0x04, 0x17
        /*002a*/ 	.short	(.L_166 - .L_165)
.L_165:
        /*002c*/ 	.word	0x00000000
        /*0030*/ 	.short	0x0007
        /*0032*/ 	.short	0x002c
        /*0034*/ 	.byte	0x00, 0xf0, 0x11, 0x00


	//----- nvinfo : EIATTR_KPARAM_INFO
	.align		4
.L_166:
        /*0038*/ 	.byte	0x04, 0x17
        /*003a*/ 	.short	(.L_168 - .L_167)
.L_167:
        /*003c*/ 	.word	0x00000000
        /*0040*/ 	.short	0x0006
        /*0042*/ 	.short	0x0028
        /*0044*/ 	.byte	0x00, 0xf0, 0x11, 0x00


	//----- nvinfo : EIATTR_KPARAM_INFO
	.align		4
.L_168:
        /*0048*/ 	.byte	0x04, 0x17
        /*004a*/ 	.short	(.L_170 - .L_169)
.L_169:
        /*004c*/ 	.word	0x00000000
        /*0050*/ 	.short	0x0005
        /*0052*/ 	.short	0x0024
        /*0054*/ 	.byte	0x00, 0xf0, 0x11, 0x00


	//----- nvinfo : EIATTR_KPARAM_INFO
	.align		4
.L_170:
        /*0058*/ 	.byte	0x04, 0x17
        /*005a*/ 	.short	(.L_172 - .L_171)
.L_171:
        /*005c*/ 	.word	0x00000000
        /*0060*/ 	.short	0x0004
        /*0062*/ 	.short	0x0020
        /*0064*/ 	.byte	0x00, 0xf0, 0x11, 0x00


	//----- nvinfo : EIATTR_KPARAM_INFO
	.align		4
.L_172:
        /*0068*/ 	.byte	0x04, 0x17
        /*006a*/ 	.short	(.L_174 - .L_173)
.L_173:
        /*006c*/ 	.word	0x00000000
        /*0070*/ 	.short	0x0003
        /*0072*/ 	.short	0x0018
        /*0074*/ 	.byte	0x00, 0xf5, 0x21, 0x00


	//----- nvinfo : EIATTR_KPARAM_INFO
	.align		4
.L_174:
        /*0078*/ 	.byte	0x04, 0x17
        /*007a*/ 	.short	(.L_176 - .L_175)
.L_175:
        /*007c*/ 	.word	0x00000000
        /*0080*/ 	.short	0x0002
        /*0082*/ 	.short	0x0010
        /*0084*/ 	.byte	0x00, 0xf5, 0x21, 0x00


	//----- nvinfo : EIATTR_KPARAM_INFO
	.align		4
.L_176:
        /*0088*/ 	.byte	0x04, 0x17
        /*008a*/ 	.short	(.L_178 - .L_177)
.L_177:
        /*008c*/ 	.word	0x00000000
        /*0090*/ 	.short	0x0001
        /*0092*/ 	.short	0x0008
        /*0094*/ 	.byte	0x00, 0xf5, 0x21, 0x00


	//----- nvinfo : EIATTR_KPARAM_INFO
	.align		4
.L_178:
        /*0098*/ 	.byte	0x04, 0x17
        /*009a*/ 	.short	(.L_180 - .L_179)
.L_179:
        /*009c*/ 	.word	0x00000000
        /*00a0*/ 	.short	0x0000
        /*00a2*/ 	.short	0x0000
        /*00a4*/ 	.byte	0x00, 0xf5, 0x21, 0x00


	//----- nvinfo : EIATTR_SPARSE_MMA_MASK
	.align		4
.L_180:
        /*00a8*/ 	.byte	0x03, 0x50
        /*00aa*/ 	.short	0x0000


	//----- nvinfo : EIATTR_MAXREG_COUNT
	.align		4
        /*00ac*/ 	.byte	0x03, 0x1b
        /*00ae*/ 	.short	0x00ff


	//----- nvinfo : EIATTR_NUM_BARRIERS
	.align		4
        /*00b0*/ 	.byte	0x02, 0x4c
        /*00b2*/ 	.byte	0x01
	.zero		1


	//----- nvinfo : EIATTR_MERCURY_ISA_VERSION
	.align		4
        /*00b4*/ 	.byte	0x03, 0x5f
        /*00b6*/ 	.short	0x0101


	//----- nvinfo : EIATTR_VRC_CTA_INIT_COUNT
	.align		4
        /*00b8*/ 	.byte	0x02, 0x4a
	.zero		1
	.zero		1


	//----- nvinfo : EIATTR_EXIT_INSTR_OFFSETS
	.align		4
        /*00bc*/ 	.byte	0x04, 0x1c
        /*00be*/ 	.short	(.L_182 - .L_181)


	//   ....[0]....
.L_181:
        /*00c0*/ 	.word	0x00000250


	//   ....[1]....
        /*00c4*/ 	.word	0x000002c0


	//   ....[2]....
        /*00c8*/ 	.word	0x00000960


	//----- nvinfo : EIATTR_CRS_STACK_SIZE
	.align		4
.L_182:
        /*00cc*/ 	.byte	0x04, 0x1e
        /*00ce*/ 	.short	(.L_184 - .L_183)
.L_183:
        /*00d0*/ 	.word	0x00000000


	//----- nvinfo : EIATTR_CBANK_PARAM_SIZE
	.align		4
.L_184:
        /*00d4*/ 	.byte	0x03, 0x19
        /*00d6*/ 	.short	0x0038


	//----- nvinfo : EIATTR_PARAM_CBANK
	.align		4
        /*00d8*/ 	.byte	0x04, 0x0a
        /*00da*/ 	.short	(.L_186 - .L_185)
	.align		4
.L_185:
        /*00dc*/ 	.word	index@(.nv.constant0.acoustic_wave_2d_persistent)
        /*00e0*/ 	.short	0x0380
        /*00e2*/ 	.short	0x0038


	//----- nvinfo : EIATTR_SW_WAR
	.align		4
.L_186:
        /*00e4*/ 	.byte	0x04, 0x36
        /*00e6*/ 	.short	(.L_188 - .L_187)
.L_187:
        /*00e8*/ 	.word	0x00000008
.L_188:


//--------------------- .nv.info.acoustic_wave_1d_persistent --------------------------
	.section	.nv.info.acoustic_wave_1d_persistent,"",@"SHT_CUDA_INFO"
	.sectionflags	@""
	.align	4


	//----- nvinfo : EIATTR_CUDA_API_VERSION
	.align		4
        /*0000*/ 	.byte	0x04, 0x37
        /*0002*/ 	.short	(.L_190 - .L_189)
.L_189:
        /*0004*/ 	.word	0x00000082


	//----- nvinfo : EIATTR_KPARAM_INFO
	.align		4
.L_190:
        /*0008*/ 	.byte	0x04, 0x17
        /*000a*/ 	.short	(.L_192 - .L_191)
.L_191:
        /*000c*/ 	.word	0x00000000
        /*0010*/ 	.short	0x0007
        /*0012*/ 	.short	0x002c
        /*0014*/ 	.byte	0x00, 0xf0, 0x11, 0x00


	//----- nvinfo : EIATTR_KPARAM_INFO
	.align		4
.L_192:
        /*0018*/ 	.byte	0x04, 0x17
        /*001a*/ 	.short	(.L_194 - .L_193)
.L_193:
        /*001c*/ 	.word	0x00000000
        /*0020*/ 	.short	0x0006
        /*0022*/ 	.short	0x0028
        /*0024*/ 	.byte	0x00, 0xf0, 0x11, 0x00


	//----- nvinfo : EIATTR_KPARAM_INFO
	.align		4
.L_194:
        /*0028*/ 	.byte	0x04, 0x17
        /*002a*/ 	.short	(.L_196 - .L_195)
.L_195:
        /*002c*/ 	.word	0x00000000
        /*0030*/ 	.short	0x0005
        /*0032*/ 	.short	0x0024
        /*0034*/ 	.byte	0x00, 0xf0, 0x11, 0x00


	//----- nvinfo : EIATTR_KPARAM_INFO
	.align		4
.L_196:
        /*0038*/ 	.byte	0x04, 0x17
        /*003a*/ 	.short	(.L_198 - .L_197)
.L_197:
        /*003c*/ 	.word	0x00000000
        /*0040*/ 	.short	0x0004
        /*0042*/ 	.short	0x0020
        /*0044*/ 	.byte	0x00, 0xf0, 0x11, 0x00


	//----- nvinfo : EIATTR_KPARAM_INFO
	.align		4
.L_198:
        /*0048*/ 	.byte	0x04, 0x17
        /*004a*/ 	.short	(.L_200 - .L_199)
.L_199:
        /*004c*/ 	.word	0x00000000
        /*0050*/ 	.short	0x0003
        /*0052*/ 	.short	0x0018
        /*0054*/ 	.byte	0x00, 0xf5, 0x21, 0x00


	//----- nvinfo : EIATTR_KPARAM_INFO
	.align		4
.L_200:
        /*0058*/ 	.byte	0x04, 0x17
        /*005a*/ 	.short	(.L_202 - .L_201)
.L_201:
        /*005c*/ 	.word	0x00000000
        /*0060*/ 	.short	0x0002
        /*0062*/ 	.short	0x0010
        /*0064*/ 	.byte	0x00, 0xf5, 0x21, 0x00


	//----- nvinfo : EIATTR_KPARAM_INFO
	.align		4
.L_202:
        /*0068*/ 	.byte	0x04, 0x17
        /*006a*/ 	.short	(.L_204 - .L_203)
.L_203:
        /*006c*/ 	.word	0x00000000
        /*0070*/ 	.short	0x0001
        /*0072*/ 	.short	0x0008
        /*0074*/ 	.byte	0x00, 0xf5, 0x21, 0x00


	//----- nvinfo : EIATTR_KPARAM_INFO
	.align		4
.L_204:
        /*0078*/ 	.byte	0x04, 0x17
        /*007a*/ 	.short	(.L_206 - .L_205)
.L_205:
        /*007c*/ 	.word	0x00000000
        /*0080*/ 	.short	0x0000
        /*0082*/ 	.short	0x0000
        /*0084*/ 	.byte	0x00, 0xf5, 0x21, 0x00


	//----- nvinfo : EIATTR_SPARSE_MMA_MASK
	.align		4
.L_206:
        /*0088*/ 	.byte	0x03, 0x50
        /*008a*/ 	.short	0x0000


	//----- nvinfo : EIATTR_MAXREG_COUNT
	.align		4
        /*008c*/ 	.byte	0x03, 0x1b
        /*008e*/ 	.short	0x00ff


	//----- nvinfo : EIATTR_NUM_BARRIERS
	.align		4
        /*0090*/ 	.byte	0x02, 0x4c
        /*0092*/ 	.byte	0x01
	.zero		1


	//----- nvinfo : EIATTR_MERCURY_ISA_VERSION
	.align		4
        /*0094*/ 	.byte	0x03, 0x5f
        /*0096*/ 	.short	0x0101


	//----- nvinfo : EIATTR_VRC_CTA_INIT_COUNT
	.align		4
        /*0098*/ 	.byte	0x02, 0x4a
	.zero		1
	.zero		1


	//----- nvinfo : EIATTR_EXIT_INSTR_OFFSETS
	.align		4
        /*009c*/ 	.byte	0x04, 0x1c
        /*009e*/ 	.short	(.L_208 - .L_207)


	//   ....[0]....
.L_207:
        /*00a0*/ 	.word	0x00000180


	//   ....[1]....
        /*00a4*/ 	.word	0x000001e0


	//   ....[2]....
        /*00a8*/ 	.word	0x000005f0


	//----- nvinfo : EIATTR_CRS_STACK_SIZE
	.align		4
.L_208:
        /*00ac*/ 	.byte	0x04, 0x1e
        /*00ae*/ 	.short	(.L_210 - .L_209)
.L_209:
        /*00b0*/ 	.word	0x00000000


	//----- nvinfo : EIATTR_CBANK_PARAM_SIZE
	.align		4
.L_210:
        /*00b4*/ 	.byte	0x03, 0x19
        /*00b6*/ 	.short	0x0030


	//----- nvinfo : EIATTR_PARAM_CBANK
	.align		4
        /*00b8*/ 	.byte	0x04, 0x0a
        /*00ba*/ 	.short	(.L_212 - .L_211)
	.align		4
.L_211:
        /*00bc*/ 	.word	index@(.nv.constant0.acoustic_wave_1d_persistent)
        /*00c0*/ 	.short	0x0380
        /*00c2*/ 	.short	0x0030


	//----- nvinfo : EIATTR_SW_WAR
	.align		4
.L_212:
        /*00c4*/ 	.byte	0x04, 0x36
        /*00c6*/ 	.short	(.L_214 - .L_213)
.L_213:
        /*00c8*/ 	.word	0x00000008
.L_214:


//--------------------- .nv.callgraph             --------------------------
	.section	.nv.callgraph,"",@"SHT_CUDA_CALLGRAPH"
	.align	4
	.sectionentsize	8
	.align		4
        /*0000*/ 	.word	0x00000000
	.align		4
        /*0004*/ 	.word	0xffffffff
	.align		4
        /*0008*/ 	.word	0x00000000
	.align		4
        /*000c*/ 	.word	0xfffffffe
	.align		4
        /*0010*/ 	.word	0x00000000
	.align		4
        /*0014*/ 	.word	0xfffffffd
	.align		4
        /*0018*/ 	.word	0x00000000
	.align		4
        /*001c*/ 	.word	0xfffffffc


//--------------------- .nv.constant4             --------------------------
	.section	.nv.constant4,"a",@progbits
	.align	8
	.align		8
.nv.constant4:
        /*0000*/ 	.dword	__cudart_i2opi_f


//--------------------- .text.add_source_term     --------------------------
	.section	.text.add_source_term,"ax",@progbits
	.align	128
        .global         add_source_term
        .type           add_source_term,@function
        .size           add_source_term,(.L_x_132 - add_source_term)
        .other          add_source_term,@"STO_CUDA_ENTRY STV_DEFAULT"
add_source_term:
.text.add_source_term:
[----:B------:R-:W-:Y:S01]  /*0000*/  LDC R1, c[0x0][0x37c] ;  /* 0x0000df00ff017b82 */ /* 0x000fe20000000800 */
[----:B------:R-:W0:Y:S07]  /*0010*/  S2R R0, SR_TID.X ;  /* 0x0000000000007919 */ /* 0x000e2e0000002100 */
[----:B------:R-:W0:Y:S02]  /*0020*/  S2UR UR4, SR_CTAID.X ;  /* 0x00000000000479c3 */ /* 0x000e240000002500 */
[----:B0-----:R-:W-:-:S13]  /*0030*/  LOP3.LUT P0, RZ, R0, UR4, RZ, 0xfc, !PT ;  /* 0x0000000400ff7c12 */ /* 0x001fda000f80fcff */
[----:B------:R-:W-:Y:S05]  /*0040*/  @P0 EXIT ;  /* 0x000000000000094d */ /* 0x000fea0003800000 */
[----:B------:R-:W0:Y:S01]  /*0050*/  LDC.64 R2, c[0x0][0x390] ;  /* 0x0000e400ff027b82 */ /* 0x000e220000000a00 */
[----:B------:R-:W1:Y:S01]  /*0060*/  LDCU.64 UR6, c[0x0][0x358] ;  /* 0x00006b00ff0677ac */ /* 0x000e620008000a00 */
[----:B0-----:R-:W-:-:S04]  /*0070*/  FMUL R0, R2, 6.2831854820251464844 ;  /* 0x40c90fdb02007820 */ /* 0x001fc80000400000 */
[----:B------:R-:W-:-:S04]  /*0080*/  FMUL R0, R0, R3 ;  /* 0x0000000300007220 */ /* 0x000fc80000400000 */
[C---:B------:R-:W-:Y:S01]  /*0090*/  FMUL R2, R0.reuse, 0.63661974668502807617 ;  /* 0x3f22f98300027820 */ /* 0x040fe20000400000 */
[----:B------:R-:W-:-:S03]  /*00a0*/  FSETP.GE.AND P0, PT, |R0|, 105615, PT ;  /* 0x47ce47800000780b */ /* 0x000fc60003f06200 */
[----:B------:R-:W0:Y:S02]  /*00b0*/  F2I.NTZ R6, R2 ;  /* 0x0000000200067305 */ /* 0x000e240000203100 */
[----:B0-----:R-:W-:-:S05]  /*00c0*/  I2FP.F32.S32 R3, R6 ;  /* 0x0000000600037245 */ /* 0x001fca0000201400 */
[----:B------:R-:W-:-:S04]  /*00d0*/  FFMA R4, R3, -1.5707962512969970703, R0 ;  /* 0xbfc90fda03047823 */ /* 0x000fc80000000000 */
[----:B------:R-:W-:-:S04]  /*00e0*/  FFMA R4, R3, -7.5497894158615963534e-08, R4 ;  /* 0xb3a2216803047823 */ /* 0x000fc80000000004 */
[----:B------:R-:W-:Y:S01]  /*00f0*/  FFMA R7, R3, -5.3903029534742383927e-15, R4 ;  /* 0xa7c234c503077823 */ /* 0x000fe20000000004 */
[----:B-1----:R-:W-:Y:S06]  /*0100*/  @!P0 BRA `(.L_x_0) ;  /* 0x0000000400788947 */ /* 0x002fec0003800000 */
[----:B------:R-:W-:-:S13]  /*0110*/  FSETP.NEU.AND P0, PT, |R0|, +INF , PT ;  /* 0x7f8000000000780b */ /* 0x000fda0003f0d200 */
[----:B------:R-:W-:Y:S01]  /*0120*/  @!P0 FMUL R7, RZ, R0 ;  /* 0x00000000ff078220 */ /* 0x000fe20000400000 */
[----:B------:R-:W-:Y:S01]  /*0130*/  @!P0 IMAD.MOV.U32 R6, RZ, RZ, RZ ;  /* 0x000000ffff068224 */ /* 0x000fe200078e00ff */
[----:B------:R-:W-:Y:S06]  /*0140*/  @!P0 BRA `(.L_x_0) ;  /* 0x0000000400688947 */ /* 0x000fec0003800000 */
[----:B------:R-:W-:Y:S02]  /*0150*/  IMAD.SHL.U32 R2, R0, 0x100, RZ ;  /* 0x0000010000027824 */ /* 0x000fe400078e00ff */
[----:B------:R-:W-:Y:S02]  /*0160*/  HFMA2 R15, -RZ, RZ, 0, 0 ;  /* 0x00000000ff0f7431 */ /* 0x000fe400000001ff */
[----:B------:R-:W-:Y:S01]  /*0170*/  IMAD.MOV.U32 R9, RZ, RZ, RZ ;  /* 0x000000ffff097224 */ /* 0x000fe200078e00ff */
[----:B------:R-:W0:Y:S01]  /*0180*/  LDCU.64 UR8, c[0x4][URZ] ;  /* 0x01000000ff0877ac */ /* 0x000e220008000a00 */
[----:B------:R-:W-:Y:S01]  /*0190*/  IMAD.MOV.U32 R7, RZ, RZ, RZ ;  /* 0x000000ffff077224 */ /* 0x000fe200078e00ff */
[----:B------:R-:W-:Y:S01]  /*01a0*/  LOP3.LUT R6, R2, 0x80000000, RZ, 0xfc, !PT ;  /* 0x8000000002067812 */ /* 0x000fe200078efcff */
[----:B------:R-:W-:-:S06]  /*01b0*/  UMOV UR4, URZ ;  /* 0x000000ff00047c82 */ /* 0x000fcc0008000000 */
.L_x_1:
[----:B0-----:R-:W-:Y:S02]  /*01c0*/  IMAD.U32 R4, RZ, RZ, UR8 ;  /* 0x00000008ff047e24 */ /* 0x001fe4000f8e00ff */
[----:B------:R-:W-:-:S05]  /*01d0*/  IMAD.U32 R5, RZ, RZ, UR9 ;  /* 0x00000009ff057e24 */ /* 0x000fca000f8e00ff */
[----:B------:R-:W2:Y:S01]  /*01e0*/  LDG.E.CONSTANT R3, desc[UR6][R4.64] ;  /* 0x0000000604037981 */ /* 0x000ea2000c1e9900 */
[----:B------:R-:W-:Y:S01]  /*01f0*/  UIADD3 UR4, UPT, UPT, UR4, 0x1, URZ ;  /* 0x0000000104047890 */ /* 0x000fe2000fffe0ff */
[C---:B------:R-:W-:Y:S01]  /*0200*/  ISETP.EQ.AND P0, PT, R15.reuse, RZ, PT ;  /* 0x000000ff0f00720c */ /* 0x040fe20003f02270 */
[----:B------:R-:W-:Y:S01]  /*0210*/  UIADD3 UR8, UP1, UPT, UR8, 0x4, URZ ;  /* 0x0000000408087890 */ /* 0x000fe2000ff3e0ff */
[C---:B------:R-:W-:Y:S01]  /*0220*/  ISETP.EQ.AND P1, PT, R15.reuse, 0x4, PT ;  /* 0x000000040f00780c */ /* 0x040fe20003f22270 */
[----:B------:R-:W-:Y:S01]  /*0230*/  UISETP.NE.AND UP0, UPT, UR4, 0x6, UPT ;  /* 0x000000060400788c */ /* 0x000fe2000bf05270 */
[C---:B------:R-:W-:Y:S01]  /*0240*/  ISETP.EQ.AND P2, PT, R15.reuse, 0x8, PT ;  /* 0x000000080f00780c */ /* 0x040fe20003f42270 */
[----:B------:R-:W-:Y:S01]  /*0250*/  UIADD3.X UR9, UPT, UPT, URZ, UR9, URZ, UP1, !UPT ;  /* 0x00000009ff097290 */ /* 0x000fe20008ffe4ff */
[C---:B------:R-:W-:Y:S02]  /*0260*/  ISETP.EQ.AND P3, PT, R15.reuse, 0xc, PT ;  /* 0x0000000c0f00780c */ /* 0x040fe40003f62270 */
[----:B------:R-:W-:-:S02]  /*0270*/  ISETP.EQ.AND P4, PT, R15, 0x10, PT ;  /* 0x000000100f00780c */ /* 0x000fc40003f82270 */
[C---:B------:R-:W-:Y:S02]  /*0280*/  ISETP.EQ.AND P5, PT, R15.reuse, 0x14, PT ;  /* 0x000000140f00780c */ /* 0x040fe40003fa2270 */
[----:B------:R-:W-:Y:S01]  /*0290*/  IADD3 R15, PT, PT, R15, 0x4, RZ ;  /* 0x000000040f0f7810 */ /* 0x000fe20007ffe0ff */
[----:B--2---:R-:W-:-:S03]  /*02a0*/  IMAD.WIDE.U32 R2, R3, R6, RZ ;  /* 0x0000000603027225 */ /* 0x004fc600078e00ff */
[----:B------:R-:W-:-:S04]  /*02b0*/  IADD3 R2, P6, PT, R2, R9, RZ ;  /* 0x0000000902027210 */ /* 0x000fc80007fde0ff */
[----:B------:R-:W-:Y:S01]  /*02c0*/  @P1 MOV R10, R2 ;  /* 0x00000002000a1202 */ /* 0x000fe20000000f00 */
[----:B------:R-:W-:Y:S02]  /*02d0*/  IMAD.X R9, R3, 0x1, R7, P6 ;  /* 0x0000000103097824 */ /* 0x000fe400030e0607 */
[--C-:B------:R-:W-:Y:S02]  /*02e0*/  @P0 IMAD.MOV.U32 R8, RZ, RZ, R2.reuse ;  /* 0x000000ffff080224 */ /* 0x100fe400078e0002 */
[--C-:B------:R-:W-:Y:S02]  /*02f0*/  @P2 IMAD.MOV.U32 R11, RZ, RZ, R2.reuse ;  /* 0x000000ffff0b2224 */ /* 0x100fe400078e0002 */
[--C-:B------:R-:W-:Y:S02]  /*0300*/  @P3 IMAD.MOV.U32 R12, RZ, RZ, R2.reuse ;  /* 0x000000ffff0c3224 */ /* 0x100fe400078e0002 */
[--C-:B------:R-:W-:Y:S02]  /*0310*/  @P4 IMAD.MOV.U32 R13, RZ, RZ, R2.reuse ;  /* 0x000000ffff0d4224 */ /* 0x100fe400078e0002 */
[----:B------:R-:W-:Y:S01]  /*0320*/  @P5 IMAD.MOV.U32 R14, RZ, RZ, R2 ;  /* 0x000000ffff0e5224 */ /* 0x000fe200078e0002 */
[----:B------:R-:W-:Y:S06]  /*0330*/  BRA.U UP0, `(.L_x_1) ;  /* 0xfffffffd00a07547 */ /* 0x000fec000b83ffff */
[----:B------:R-:W-:-:S04]  /*0340*/  SHF.R.U32.HI R2, RZ, 0x17, R0 ;  /* 0x00000017ff027819 */ /* 0x000fc80000011600 */
[C---:B------:R-:W-:Y:S02]  /*0350*/  LOP3.LUT R3, R2.reuse, 0xe0, RZ, 0xc0, !PT ;  /* 0x000000e002037812 */ /* 0x040fe400078ec0ff */
[----:B------:R-:W-:-:S03]  /*0360*/  LOP3.LUT P6, RZ, R2, 0x1f, RZ, 0xc0, !PT ;  /* 0x0000001f02ff7812 */ /* 0x000fc600078cc0ff */
[----:B------:R-:W-:-:S05]  /*0370*/  VIADD R3, R3, 0xffffff80 ;  /* 0xffffff8003037836 */ /* 0x000fca0000000000 */
[----:B------:R-:W-:-:S05]  /*0380*/  SHF.R.U32.HI R3, RZ, 0x5, R3 ;  /* 0x00000005ff037819 */ /* 0x000fca0000011603 */
[----:B------:R-:W-:-:S05]  /*0390*/  IMAD.U32 R5, R3, -0x4, RZ ;  /* 0xfffffffc03057824 */ /* 0x000fca00078e00ff */
[C---:B------:R-:W-:Y:S02]  /*03a0*/  ISETP.EQ.AND P3, PT, R5.reuse, -0x18, PT ;  /* 0xffffffe80500780c */ /* 0x040fe40003f62270 */
[C---:B------:R-:W-:Y:S02]  /*03b0*/  ISETP.EQ.AND P4, PT, R5.reuse, -0x14, PT ;  /* 0xffffffec0500780c */ /* 0x040fe40003f82270 */
[C---:B------:R-:W-:Y:S02]  /*03c0*/  ISETP.EQ.AND P2, PT, R5.reuse, -0x10, PT ;  /* 0xfffffff00500780c */ /* 0x040fe40003f42270 */
[C---:B------:R-:W-:Y:S02]  /*03d0*/  ISETP.EQ.AND P1, PT, R5.reuse, -0xc, PT ;  /* 0xfffffff40500780c */ /* 0x040fe40003f22270 */
[C---:B------:R-:W-:Y:S02]  /*03e0*/  ISETP.EQ.AND P0, PT, R5.reuse, -0x8, PT ;  /* 0xfffffff80500780c */ /* 0x040fe40003f02270 */
[----:B------:R-:W-:-:S03]  /*03f0*/  ISETP.EQ.AND P5, PT, R5, RZ, PT ;  /* 0x000000ff0500720c */ /* 0x000fc60003fa2270 */
[----:B------:R-:W-:Y:S01]  /*0400*/  @P3 IMAD.MOV.U32 R3, RZ, RZ, R8 ;  /* 0x000000ffff033224 */ /* 0x000fe200078e0008 */
[C---:B------:R-:W-:Y:S01]  /*0410*/  ISETP.EQ.AND P3, PT, R5.reuse, -0x4, PT ;  /* 0xfffffffc0500780c */ /* 0x040fe20003f62270 */
[----:B------:R-:W-:Y:S01]  /*0420*/  @P4 IMAD.MOV.U32 R3, RZ, RZ, R10 ;  /* 0x000000ffff034224 */ /* 0x000fe200078e000a */
[----:B------:R-:W-:Y:S01]  /*0430*/  @P4 MOV R4, R8 ;  /* 0x0000000800044202 */ /* 0x000fe20000000f00 */
[----:B------:R-:W-:Y:S01]  /*0440*/  @P2 IMAD.MOV.U32 R3, RZ, RZ, R11 ;  /* 0x000000ffff032224 */ /* 0x000fe200078e000b */
[----:B------:R-:W-:Y:S01]  /*0450*/  ISETP.EQ.AND P4, PT, R5, 0x4, PT ;  /* 0x000000040500780c */ /* 0x000fe20003f82270 */
[----:B------:R-:W-:Y:S02]  /*0460*/  @P1 IMAD.MOV.U32 R3, RZ, RZ, R12 ;  /* 0x000000ffff031224 */ /* 0x000fe400078e000c */
[----:B------:R-:W-:Y:S02]  /*0470*/  @P0 IMAD.MOV.U32 R3, RZ, RZ, R13 ;  /* 0x000000ffff030224 */ /* 0x000fe400078e000d */
[----:B------:R-:W-:Y:S01]  /*0480*/  @P2 IMAD.MOV.U32 R4, RZ, RZ, R10 ;  /* 0x000000ffff042224 */ /* 0x000fe200078e000a */
[----:B------:R-:W-:Y:S01]  /*0490*/  @P1 MOV R4, R11 ;  /* 0x0000000b00041202 */ /* 0x000fe20000000f00 */
[----:B------:R-:W-:-:S02]  /*04a0*/  @P0 IMAD.MOV.U32 R4, RZ, RZ, R12 ;  /* 0x000000ffff040224 */ /* 0x000fc400078e000c */
[--C-:B------:R-:W-:Y:S01]  /*04b0*/  @P3 IMAD.MOV.U32 R3, RZ, RZ, R14.reuse ;  /* 0x000000ffff033224 */ /* 0x100fe200078e000e */
[----:B------:R-:W-:Y:S01]  /*04c0*/  @P3 MOV R4, R13 ;  /* 0x0000000d00043202 */ /* 0x000fe20000000f00 */
[----:B------:R-:W-:Y:S02]  /*04d0*/  @P5 IMAD.MOV.U32 R3, RZ, RZ, R9 ;  /* 0x000000ffff035224 */ /* 0x000fe400078e0009 */
[----:B------:R-:W-:Y:S01]  /*04e0*/  @P5 IMAD.MOV.U32 R4, RZ, RZ, R14 ;  /* 0x000000ffff045224 */ /* 0x000fe200078e000e */
[----:B------:R-:W-:Y:S01]  /*04f0*/  @P4 MOV R4, R9 ;  /* 0x0000000900044202 */ /* 0x000fe20000000f00 */
[----:B------:R-:W-:Y:S01]  /*0500*/  IMAD.MOV.U32 R7, RZ, RZ, R3 ;  /* 0x000000ffff077224 */ /* 0x000fe200078e0003 */
[----:B------:R-:W-:Y:S06]  /*0510*/  @!P6 BRA `(.L_x_2) ;  /* 0x00000000002ce947 */ /* 0x000fec0003800000 */
[----:B------:R-:W-:Y:S01]  /*0520*/  @P2 IMAD.MOV.U32 R3, RZ, RZ, R8 ;  /* 0x000000ffff032224 */ /* 0x000fe200078e0008 */
[----:B------:R-:W-:Y:S01]  /*0530*/  LOP3.LUT R2, R2, 0x1f, RZ, 0xc0, !PT ;  /* 0x0000001f02027812 */ /* 0x000fe200078ec0ff */
[----:B------:R-:W-:Y:S01]  /*0540*/  @P1 IMAD.MOV.U32 R3, RZ, RZ, R10 ;  /* 0x000000ffff031224 */ /* 0x000fe200078e000a */
[----:B------:R-:W-:Y:S01]  /*0550*/  @P0 MOV R3, R11 ;  /* 0x0000000b00030202 */ /* 0x000fe20000000f00 */
[----:B------:R-:W-:Y:S01]  /*0560*/  @P3 IMAD.MOV.U32 R3, RZ, RZ, R12 ;  /* 0x000000ffff033224 */ /* 0x000fe200078e000c */
[----:B------:R-:W-:Y:S01]  /*0570*/  ISETP.EQ.AND P0, PT, R5, 0x8, PT ;  /* 0x000000080500780c */ /* 0x000fe20003f02270 */
[----:B------:R-:W-:Y:S01]  /*0580*/  @P5 IMAD.MOV.U32 R3, RZ, RZ, R13 ;  /* 0x000000ffff035224 */ /* 0x000fe200078e000d */
[----:B------:R-:W-:Y:S01]  /*0590*/  SHF.L.W.U32.HI R7, R4, R2, R7 ;  /* 0x0000000204077219 */ /* 0x000fe20000010e07 */
[----:B------:R-:W-:-:S10]  /*05a0*/  @P4 IMAD.MOV.U32 R3, RZ, RZ, R14 ;  /* 0x000000ffff034224 */ /* 0x000fd400078e000e */
[----:B------:R-:W-:-:S04]  /*05b0*/  @P0 MOV R3, R9 ;  /* 0x0000000900030202 */ /* 0x000fc80000000f00 */
[----:B------:R-:W-:-:S07]  /*05c0*/  SHF.L.W.U32.HI R4, R3, R2, R4 ;  /* 0x0000000203047219 */ /* 0x000fce0000010e04 */
.L_x_2:
[C---:B------:R-:W-:Y:S01]  /*05d0*/  SHF.L.W.U32.HI R9, R4.reuse, 0x2, R7 ;  /* 0x0000000204097819 */ /* 0x040fe20000010e07 */
[----:B------:R-:W-:Y:S01]  /*05e0*/  IMAD.SHL.U32 R4, R4, 0x4, RZ ;  /* 0x0000000404047824 */ /* 0x000fe200078e00ff */
[----:B------:R-:W-:Y:S01]  /*05f0*/  UMOV UR4, 0x54442d19 ;  /* 0x54442d1900047882 */ /* 0x000fe20000000000 */
[----:B------:R-:W-:Y:S01]  /*0600*/  UMOV UR5, 0x3bf921fb ;  /* 0x3bf921fb00057882 */ /* 0x000fe20000000000 */
[----:B------:R-:W-:Y:S02]  /*0610*/  SHF.R.S32.HI R2, RZ, 0x1f, R9 ;  /* 0x0000001fff027819 */ /* 0x000fe40000011409 */
[----:B------:R-:W-:Y:S02]  /*0620*/  ISETP.GE.AND P0, PT, R0, RZ, PT ;  /* 0x000000ff0000720c */ /* 0x000fe40003f06270 */
[C---:B------:R-:W-:Y:S02]  /*0630*/  LOP3.LUT R4, R2.reuse, R4, RZ, 0x3c, !PT ;  /* 0x0000000402047212 */ /* 0x040fe400078e3cff */
[----:B------:R-:W-:-:S02]  /*0640*/  LOP3.LUT R5, R2, R9, RZ, 0x3c, !PT ;  /* 0x0000000902057212 */ /* 0x000fc400078e3cff */
[----:B------:R-:W-:Y:S02]  /*0650*/  SHF.R.U32.HI R6, RZ, 0x1e, R7 ;  /* 0x0000001eff067819 */ /* 0x000fe40000011607 */
[----:B------:R-:W0:Y:S01]  /*0660*/  I2F.F64.S64 R2, R4 ;  /* 0x0000000400027312 */ /* 0x000e220000301c00 */
[C---:B------:R-:W-:Y:S02]  /*0670*/  LOP3.LUT R0, R9.reuse, R0, RZ, 0x3c, !PT ;  /* 0x0000000009007212 */ /* 0x040fe400078e3cff */
[----:B------:R-:W-:Y:S02]  /*0680*/  LEA.HI R6, R9, R6, RZ, 0x1 ;  /* 0x0000000609067211 */ /* 0x000fe400078f08ff */
[----:B------:R-:W-:-:S03]  /*0690*/  ISETP.GE.AND P1, PT, R0, RZ, PT ;  /* 0x000000ff0000720c */ /* 0x000fc60003f26270 */
[----:B------:R-:W-:-:S04]  /*06a0*/  IMAD.MOV R0, RZ, RZ, -R6 ;  /* 0x000000ffff007224 */ /* 0x000fc800078e0a06 */
[----:B------:R-:W-:Y:S01]  /*06b0*/  @!P0 IMAD.MOV.U32 R6, RZ, RZ, R0 ;  /* 0x000000ffff068224 */ /* 0x000fe200078e0000 */
[----:B0-----:R-:W-:-:S10]  /*06c0*/  DMUL R2, R2, UR4 ;  /* 0x0000000402027c28 */ /* 0x001fd40008000000 */
[----:B------:R-:W0:Y:S02]  /*06d0*/  F2F.F32.F64 R2, R2 ;  /* 0x0000000200027310 */ /* 0x000e240000301000 */
[----:B0-----:R-:W-:-:S07]  /*06e0*/  FSEL R7, -R2, R2, !P1 ;  /* 0x0000000202077208 */ /* 0x001fce0004800100 */
.L_x_0:
[----:B------:R-:W0:Y:S08]  /*06f0*/  LDC.64 R4, c[0x0][0x380] ;  /* 0x0000e000ff047b82 */ /* 0x000e300000000a00 */
[----:B------:R-:W0:Y:S02]  /*0700*/  LDC.64 R2, c[0x0][0x388] ;  /* 0x0000e200ff027b82 */ /* 0x000e240000000a00 */
[----:B0-----:R-:W-:-:S05]  /*0710*/  IMAD.WIDE R4, R2, 0x4, R4 ;  /* 0x0000000402047825 */ /* 0x001fca00078e0204 */
[----:B------:R-:W2:Y:S01]  /*0720*/  LDG.E R13, desc[UR6][R4.64] ;  /* 0x00000006040d7981 */ /* 0x000ea2000c1e1900 */
[----:B------:R-:W-:Y:S01]  /*0730*/  MOV R2, 0x37cbac00 ;  /* 0x37cbac0000027802 */ /* 0x000fe20000000f00 */
[----:B------:R-:W-:Y:S01]  /*0740*/  FMUL R9, R7, R7 ;  /* 0x0000000707097220 */ /* 0x000fe20000400000 */
[C---:B------:R-:W-:Y:S01]  /*0750*/  LOP3.LUT R0, R6.reuse, 0x1, RZ, 0xc0, !PT ;  /* 0x0000000106007812 */ /* 0x040fe200078ec0ff */
[----:B------:R-:W-:Y:S01]  /*0760*/  IMAD.MOV.U32 R11, RZ, RZ, 0x3effffff ;  /* 0x3effffffff0b7424 */ /* 0x000fe200078e00ff */
[----:B------:R-:W-:Y:S01]  /*0770*/  LOP3.LUT P1, RZ, R6, 0x2, RZ, 0xc0, !PT ;  /* 0x0000000206ff7812 */ /* 0x000fe2000782c0ff */
[----:B------:R-:W-:Y:S01]  /*0780*/  FFMA R2, R9, R2, -0.0013887860113754868507 ;  /* 0xbab607ed09027423 */ /* 0x000fe20000000002 */
[----:B------:R-:W-:Y:S01]  /*0790*/  ISETP.NE.U32.AND P0, PT, R0, 0x1, PT ;  /* 0x000000010000780c */ /* 0x000fe20003f05070 */
[----:B------:R-:W-:-:S03]  /*07a0*/  IMAD.MOV.U32 R0, RZ, RZ, 0x3d2aaabb ;  /* 0x3d2aaabbff007424 */ /* 0x000fc600078e00ff */
[----:B------:R-:W-:Y:S02]  /*07b0*/  FSEL R2, R2, -0.00019574658654164522886, !P0 ;  /* 0xb94d415302027808 */ /* 0x000fe40004000000 */
[----:B------:R-:W-:Y:S02]  /*07c0*/  FSEL R0, R0, 0.0083327032625675201416, !P0 ;  /* 0x3c0885e400007808 */ /* 0x000fe40004000000 */
[----:B------:R-:W-:-:S03]  /*07d0*/  FSEL R11, -R11, -0.16666662693023681641, !P0 ;  /* 0xbe2aaaa80b0b7808 */ /* 0x000fc60004000100 */
[----:B------:R-:W-:Y:S01]  /*07e0*/  FFMA R2, R9, R2, R0 ;  /* 0x0000000209027223 */ /* 0x000fe20000000000 */
[----:B------:R-:W-:-:S03]  /*07f0*/  FSEL R0, R7, 1, P0 ;  /* 0x3f80000007007808 */ /* 0x000fc60000000000 */
[C---:B------:R-:W-:Y:S02]  /*0800*/  FFMA R2, R9.reuse, R2, R11 ;  /* 0x0000000209027223 */ /* 0x040fe4000000000b */
[----:B------:R-:W-:-:S04]  /*0810*/  FFMA R9, R9, R0, RZ ;  /* 0x0000000009097223 */ /* 0x000fc800000000ff */
[----:B------:R-:W-:-:S04]  /*0820*/  FFMA R0, R9, R2, R0 ;  /* 0x0000000209007223 */ /* 0x000fc80000000000 */
[----:B------:R-:W-:-:S04]  /*0830*/  @P1 FADD R0, RZ, -R0 ;  /* 0x80000000ff001221 */ /* 0x000fc80000000000 */
[----:B--2---:R-:W-:-:S05]  /*0840*/  FFMA R3, R0, R3, R13 ;  /* 0x0000000300037223 */ /* 0x004fca000000000d */
[----:B------:R-:W-:Y:S01]  /*0850*/  STG.E desc[UR6][R4.64], R3 ;  /* 0x0000000304007986 */ /* 0x000fe2000c101906 */
[----:B------:R-:W-:Y:S05]  /*0860*/  EXIT ;  /* 0x000000000000794d */ /* 0x000fea0003800000 */
.L_x_3:
[----:B------:R-:W-:-:S00]  /*0870*/  BRA `(.L_x_3) ;  /* 0xfffffffc00fc7947 */ /* 0x000fc0000383ffff */
[----:B------:R-:W-:-:S00]  /*0880*/  NOP ;  /* 0x0000000000007918 */ /* 0x000fc00000000000 */
[----:B------:R-:W-:-:S00]  /*0890*/  NOP ;  /* 0x0000000000007918 */ /* 0x000fc00000000000 */
[----:B------:R-:W-:-:S00]  /*08a0*/  NOP ;  /* 0x0000000000007918 */ /* 0x000fc00000000000 */
[----:B------:R-:W-:-:S00]  /*08b0*/  NOP ;  /* 0x0000000000007918 */ /* 0x000fc00000000000 */
[----:B------:R-:W-:-:S00]  /*08c0*/  NOP ;  /* 0x0000000000007918 */ /* 0x000fc00000000000 */
[----:B------:R-:W-:-:S00]  /*08d0*/  NOP ;  /* 0x0000000000007918 */ /* 0x000fc00000000000 */
[----:B------:R-:W-:-:S00]  /*08e0*/  NOP ;  /* 0x0000000000007918 */ /* 0x000fc00000000000 */
[----:B------:R-:W-:-:S00]  /*08f0*/  NOP ;  /* 0x0000000000007918 */ /* 0x000fc00000000000 */
.L_x_132:


//--------------------- .text.initialize_gaussian_pulse_2d --------------------------
	.section	.text.initialize_gaussian_pulse_2d,"ax",@progbits
	.align	128
        .global         initialize_gaussian_pulse_2d
        .type           initialize_gaussian_pulse_2d,@function
        .size           initialize_gaussian_pulse_2d,(.L_x_127 - initialize_gaussian_pulse_2d)
        .other          initialize_gaussian_pulse_2d,@"STO_CUDA_ENTRY STV_DEFAULT"
initialize_gaussian_pulse_2d:
.text.initialize_gaussian_pulse_2d:
[----:B------:R-:W-:Y:S01]  /*0000*/  LDC R1, c[0x0][0x37c] ;  /* 0x0000df00ff017b82 */ /* 0x000fe20000000800 */
[----:B------:R-:W0:Y:S07]  /*0010*/  S2R R13, SR_TID.X ;  /* 0x00000000000d7919 */ /* 0x000e2e0000002100 */
[----:B------:R-:W0:Y:S01]  /*0020*/  S2UR UR6, SR_CTAID.X ;  /* 0x00000000000679c3 */ /* 0x000e220000002500 */
[----:B------:R-:W1:Y:S07]  /*0030*/  LDCU.64 UR4, c[0x0][0x388] ;  /* 0x00007100ff0477ac */ /* 0x000e6e0008000a00 */
[----:B------:R-:W0:Y:S01]  /*0040*/  LDC R2, c[0x0][0x360] ;  /* 0x0000d800ff027b82 */ /* 0x000e220000000800 */
[----:B------:R-:W2:Y:S01]  /*0050*/  LDCU UR7, c[0x0][0x370] ;  /* 0x00006e00ff0777ac */ /* 0x000ea20008000800 */
[----:B-1----:R-:W-:Y:S01]  /*0060*/  UIMAD UR4, UR5, UR4, URZ ;  /* 0x00000004050472a4 */ /* 0x002fe2000f8e02ff */
[----:B0-----:R-:W-:-:S02]  /*0070*/  IMAD R13, R2, UR6, R13 ;  /* 0x00000006020d7c24 */ /* 0x001fc4000f8e020d */
[----:B--2---:R-:W-:-:S03]  /*0080*/  IMAD R2, R2, UR7, RZ ;  /* 0x0000000702027c24 */ /* 0x004fc6000f8e02ff */
[----:B------:R-:W-:-:S13]  /*0090*/  ISETP.GE.AND P0, PT, R13, UR4, PT ;  /* 0x000000040d007c0c */ /* 0x000fda000bf06270 */
[----:B------:R-:W-:Y:S05]  /*00a0*/  @P0 EXIT ;  /* 0x000000000000094d */ /* 0x000fea0003800000 */
[----:B------:R-:W0:Y:S01]  /*00b0*/  I2F.U32.RP R6, R2 ;  /* 0x0000000200067306 */ /* 0x000e220000209000 */
[C---:B------:R-:W-:Y:S01]  /*00c0*/  IADD3 R0, PT, PT, R2.reuse, R13, RZ ;  /* 0x0000000d02007210 */ /* 0x040fe20007ffe0ff */
[----:B------:R-:W-:Y:S01]  /*00d0*/  IMAD.MOV R7, RZ, RZ, -R2 ;  /* 0x000000ffff077224 */ /* 0x000fe200078e0a02 */
[----:B------:R-:W-:Y:S01]  /*00e0*/  ISETP.NE.U32.AND P2, PT, R2, RZ, PT ;  /* 0x000000ff0200720c */ /* 0x000fe20003f45070 */
[----:B------:R-:W1:Y:S01]  /*00f0*/  LDCU.64 UR6, c[0x0][0x358] ;  /* 0x00006b00ff0677ac */ /* 0x000e620008000a00 */
[C---:B------:R-:W-:Y:S01]  /*0100*/  ISETP.GE.AND P0, PT, R0.reuse, UR4, PT ;  /* 0x0000000400007c0c */ /* 0x040fe2000bf06270 */
[----:B------:R-:W-:Y:S01]  /*0110*/  BSSY.RECONVERGENT B0, `(.L_x_4) ;  /* 0x0000060000007945 */ /* 0x000fe20003800200 */
[----:B------:R-:W-:Y:S01]  /*0120*/  VIMNMX R3, PT, PT, R0, UR4, !PT ;  /* 0x0000000400037c48 */ /* 0x000fe2000ffe0100 */
[----:B------:R-:W2:Y:S01]  /*0130*/  LDCU UR5, c[0x0][0x39c] ;  /* 0x00007380ff0577ac */ /* 0x000ea20008000800 */
[----:B------:R-:W-:Y:S01]  /*0140*/  SEL R16, RZ, 0x1, P0 ;  /* 0x00000001ff107807 */ /* 0x000fe20000000000 */
[----:B------:R-:W3:Y:S03]  /*0150*/  LDCU.64 UR8, c[0x0][0x390] ;  /* 0x00007200ff0877ac */ /* 0x000ee60008000a00 */
[----:B------:R-:W-:Y:S01]  /*0160*/  IADD3 R3, PT, PT, R3, -R0, -R16 ;  /* 0x8000000003037210 */ /* 0x000fe20007ffe810 */
[----:B0-----:R-:W0:Y:S02]  /*0170*/  MUFU.RCP R6, R6 ;  /* 0x0000000600067308 */ /* 0x001e240000001000 */
[----:B0-----:R-:W-:-:S06]  /*0180*/  IADD3 R4, PT, PT, R6, 0xffffffe, RZ ;  /* 0x0ffffffe06047810 */ /* 0x001fcc0007ffe0ff */
[----:B------:R0:W4:Y:S02]  /*0190*/  F2I.FTZ.U32.TRUNC.NTZ R5, R4 ;  /* 0x0000000400057305 */ /* 0x000124000021f000 */
[----:B0-----:R-:W-:Y:S02]  /*01a0*/  IMAD.MOV.U32 R4, RZ, RZ, RZ ;  /* 0x000000ffff047224 */ /* 0x001fe400078e00ff */
[----:B----4-:R-:W-:-:S04]  /*01b0*/  IMAD R7, R7, R5, RZ ;  /* 0x0000000507077224 */ /* 0x010fc800078e02ff */
[----:B------:R-:W-:-:S06]  /*01c0*/  IMAD.HI.U32 R6, R5, R7, R4 ;  /* 0x0000000705067227 */ /* 0x000fcc00078e0004 */
[----:B------:R-:W-:-:S05]  /*01d0*/  IMAD.HI.U32 R5, R6, R3, RZ ;  /* 0x0000000306057227 */ /* 0x000fca00078e00ff */
[----:B------:R-:W-:-:S05]  /*01e0*/  IADD3 R0, PT, PT, -R5, RZ, RZ ;  /* 0x000000ff05007210 */ /* 0x000fca0007ffe1ff */
[----:B------:R-:W-:Y:S02]  /*01f0*/  IMAD R3, R2, R0, R3 ;  /* 0x0000000002037224 */ /* 0x000fe400078e0203 */
[----:B------:R-:W0:Y:S03]  /*0200*/  LDC R0, c[0x0][0x398] ;  /* 0x0000e600ff007b82 */ /* 0x000e260000000800 */
[----:B------:R-:W-:-:S13]  /*0210*/  ISETP.GE.U32.AND P0, PT, R3, R2, PT ;  /* 0x000000020300720c */ /* 0x000fda0003f06070 */
[----:B------:R-:W-:Y:S01]  /*0220*/  @P0 IMAD.IADD R3, R3, 0x1, -R2 ;  /* 0x0000000103030824 */ /* 0x000fe200078e0a02 */
[----:B------:R-:W-:-:S04]  /*0230*/  @P0 IADD3 R5, PT, PT, R5, 0x1, RZ ;  /* 0x0000000105050810 */ /* 0x000fc80007ffe0ff */
[----:B------:R-:W-:Y:S01]  /*0240*/  ISETP.GE.U32.AND P1, PT, R3, R2, PT ;  /* 0x000000020300720c */ /* 0x000fe20003f26070 */
[----:B0-----:R-:W-:-:S04]  /*0250*/  FADD R7, R0, R0 ;  /* 0x0000000000077221 */ /* 0x001fc80000000000 */
[----:B------:R-:W-:-:S08]  /*0260*/  FMUL R7, R7, R0 ;  /* 0x0000000007077220 */ /* 0x000fd00000400000 */
[----:B------:R-:W-:Y:S01]  /*0270*/  @P1 VIADD R5, R5, 0x1 ;  /* 0x0000000105051836 */ /* 0x000fe20000000000 */
[----:B------:R-:W-:-:S04]  /*0280*/  @!P2 LOP3.LUT R5, RZ, R2, RZ, 0x33, !PT ;  /* 0x00000002ff05a212 */ /* 0x000fc800078e33ff */
[----:B------:R-:W-:-:S04]  /*0290*/  IADD3 R16, PT, PT, R16, R5, RZ ;  /* 0x0000000510107210 */ /* 0x000fc80007ffe0ff */
[----:B------:R-:W-:-:S04]  /*02a0*/  LOP3.LUT R3, R16, 0x3, RZ, 0xc0, !PT ;  /* 0x0000000310037812 */ /* 0x000fc800078ec0ff */
[----:B------:R-:W-:-:S13]  /*02b0*/  ISETP.NE.AND P0, PT, R3, 0x3, PT ;  /* 0x000000030300780c */ /* 0x000fda0003f05270 */
[----:B-123--:R-:W-:Y:S05]  /*02c0*/  @!P0 BRA `(.L_x_5) ;  /* 0x0000000400108947 */ /* 0x00efea0003800000 */
[----:B------:R-:W0:Y:S01]  /*02d0*/  LDC R20, c[0x0][0x388] ;  /* 0x0000e200ff147b82 */ /* 0x000e220000000800 */
[----:B------:R-:W-:-:S05]  /*02e0*/  VIADD R0, R16, 0x1 ;  /* 0x0000000110007836 */ /* 0x000fca0000000000 */
[----:B------:R-:W-:Y:S02]  /*02f0*/  LOP3.LUT R0, R0, 0x3, RZ, 0xc0, !PT ;  /* 0x0000000300007812 */ /* 0x000fe400078ec0ff */
[----:B------:R-:W1:Y:S02]  /*0300*/  LDC.64 R14, c[0x0][0x380] ;  /* 0x0000e000ff0e7b82 */ /* 0x000e640000000a00 */
[----:B------:R-:W-:-:S07]  /*0310*/  IADD3 R18, PT, PT, -R0, RZ, RZ ;  /* 0x000000ff00127210 */ /* 0x000fce0007ffe1ff */
.L_x_8:
[----:B0-2---:R-:W-:Y:S01]  /*0320*/  IABS R3, R20 ;  /* 0x0000001400037213 */ /* 0x005fe20000000000 */
[----:B------:R-:W-:Y:S03]  /*0330*/  BSSY.RECONVERGENT B1, `(.L_x_6) ;  /* 0x000002d000017945 */ /* 0x000fe60003800200 */
[----:B------:R-:W0:Y:S08]  /*0340*/  I2F.RP R0, R3 ;  /* 0x0000000300007306 */ /* 0x000e300000209400 */
[----:B0-----:R-:W0:Y:S02]  /*0350*/  MUFU.RCP R0, R0 ;  /* 0x0000000000007308 */ /* 0x001e240000001000 */
[----:B0-----:R-:W-:-:S06]  /*0360*/  VIADD R4, R0, 0xffffffe ;  /* 0x0ffffffe00047836 */ /* 0x001fcc0000000000 */
[----:B------:R0:W2:Y:S02]  /*0370*/  F2I.FTZ.U32.TRUNC.NTZ R5, R4 ;  /* 0x0000000400057305 */ /* 0x0000a4000021f000 */
[----:B0-----:R-:W-:Y:S01]  /*0380*/  IMAD.MOV.U32 R4, RZ, RZ, RZ ;  /* 0x000000ffff047224 */ /* 0x001fe200078e00ff */
[----:B--2---:R-:W-:-:S05]  /*0390*/  IADD3 R6, PT, PT, RZ, -R5, RZ ;  /* 0x80000005ff067210 */ /* 0x004fca0007ffe0ff */
[----:B------:R-:W-:Y:S01]  /*03a0*/  IMAD R9, R6, R3, RZ ;  /* 0x0000000306097224 */ /* 0x000fe200078e02ff */
[----:B------:R-:W-:-:S03]  /*03b0*/  IABS R6, R13 ;  /* 0x0000000d00067213 */ /* 0x000fc60000000000 */
[----:B------:R-:W-:Y:S02]  /*03c0*/  IMAD.HI.U32 R5, R5, R9, R4 ;  /* 0x0000000905057227 */ /* 0x000fe400078e0004 */
[----:B------:R-:W0:Y:S02]  /*03d0*/  MUFU.RCP R4, R7 ;  /* 0x0000000700047308 */ /* 0x000e240000001000 */
[----:B-1----:R-:W-:-:S04]  /*03e0*/  IMAD.WIDE R8, R13, 0x4, R14 ;  /* 0x000000040d087825 */ /* 0x002fc800078e020e */
[----:B------:R-:W-:-:S05]  /*03f0*/  IMAD.HI.U32 R5, R5, R6, RZ ;  /* 0x0000000605057227 */ /* 0x000fca00078e00ff */
[----:B------:R-:W-:-:S05]  /*0400*/  IADD3 R0, PT, PT, -R5, RZ, RZ ;  /* 0x000000ff05007210 */ /* 0x000fca0007ffe1ff */
[----:B------:R-:W-:-:S05]  /*0410*/  IMAD R0, R3, R0, R6 ;  /* 0x0000000003007224 */ /* 0x000fca00078e0206 */
[----:B------:R-:W-:-:S13]  /*0420*/  ISETP.GT.U32.AND P2, PT, R3, R0, PT ;  /* 0x000000000300720c */ /* 0x000fda0003f44070 */
[----:B------:R-:W-:Y:S01]  /*0430*/  @!P2 IMAD.IADD R0, R0, 0x1, -R3 ;  /* 0x000000010000a824 */ /* 0x000fe200078e0a03 */
[----:B------:R-:W-:Y:S02]  /*0440*/  @!P2 IADD3 R5, PT, PT, R5, 0x1, RZ ;  /* 0x000000010505a810 */ /* 0x000fe40007ffe0ff */
[----:B------:R-:W-:Y:S02]  /*0450*/  ISETP.NE.AND P2, PT, R20, RZ, PT ;  /* 0x000000ff1400720c */ /* 0x000fe40003f45270 */
[----:B------:R-:W-:Y:S01]  /*0460*/  ISETP.GE.U32.AND P0, PT, R0, R3, PT ;  /* 0x000000030000720c */ /* 0x000fe20003f06070 */
[----:B0-----:R-:W-:Y:S01]  /*0470*/  FFMA R3, -R7, R4, 1 ;  /* 0x3f80000007037423 */ /* 0x001fe20000000104 */
[----:B------:R-:W-:-:S03]  /*0480*/  LOP3.LUT R0, R13, R20, RZ, 0x3c, !PT ;  /* 0x000000140d007212 */ /* 0x000fc600078e3cff */
[----:B------:R-:W-:Y:S01]  /*0490*/  FFMA R3, R4, R3, R4 ;  /* 0x0000000304037223 */ /* 0x000fe20000000004 */
[----:B------:R-:W-:-:S07]  /*04a0*/  ISETP.GE.AND P1, PT, R0, RZ, PT ;  /* 0x000000ff0000720c */ /* 0x000fce0003f26270 */
[----:B------:R-:W-:-:S06]  /*04b0*/  @P0 VIADD R5, R5, 0x1 ;  /* 0x0000000105050836 */ /* 0x000fcc0000000000 */
[----:B------:R-:W-:Y:S02]  /*04c0*/  @!P1 IADD3 R5, PT, PT, -R5, RZ, RZ ;  /* 0x000000ff05059210 */ /* 0x000fe40007ffe1ff */
[----:B------:R-:W-:-:S05]  /*04d0*/  @!P2 LOP3.LUT R5, RZ, R20, RZ, 0x33, !PT ;  /* 0x00000014ff05a212 */ /* 0x000fca00078e33ff */
[----:B------:R-:W-:Y:S01]  /*04e0*/  IMAD.MOV R0, RZ, RZ, -R5 ;  /* 0x000000ffff007224 */ /* 0x000fe200078e0a05 */
[----:B------:R-:W-:-:S03]  /*04f0*/  I2FP.F32.S32 R5, R5 ;  /* 0x0000000500057245 */ /* 0x000fc60000201400 */
[----:B------:R-:W-:Y:S02]  /*0500*/  IMAD R0, R20, R0, R13 ;  /* 0x0000000014007224 */ /* 0x000fe400078e020d */
[----:B------:R-:W-:-:S03]  /*0510*/  FADD R5, R5, -UR9 ;  /* 0x8000000905057e21 */ /* 0x000fc60008000000 */
[----:B------:R-:W-:Y:S01]  /*0520*/  I2FP.F32.S32 R0, R0 ;  /* 0x0000000000007245 */ /* 0x000fe20000201400 */
[----:B------:R-:W-:-:S04]  /*0530*/  FMUL R5, R5, R5 ;  /* 0x0000000505057220 */ /* 0x000fc80000400000 */
[----:B------:R-:W-:-:S04]  /*0540*/  FADD R0, R0, -UR8 ;  /* 0x8000000800007e21 */ /* 0x000fc80008000000 */
[----:B------:R-:W-:-:S04]  /*0550*/  FFMA R0, R0, R0, R5 ;  /* 0x0000000000007223 */ /* 0x000fc80000000005 */
[----:B------:R-:W0:Y:S01]  /*0560*/  FCHK P0, -R0, R7 ;  /* 0x0000000700007302 */ /* 0x000e220000000100 */
[----:B------:R-:W-:-:S04]  /*0570*/  FFMA R4, -R0, R3, RZ ;  /* 0x0000000300047223 */ /* 0x000fc800000001ff */
[----:B------:R-:W-:-:S04]  /*0580*/  FFMA R5, -R7, R4, -R0 ;  /* 0x0000000407057223 */ /* 0x000fc80000000900 */
[----:B------:R-:W-:Y:S01]  /*0590*/  FFMA R3, R3, R5, R4 ;  /* 0x0000000503037223 */ /* 0x000fe20000000004 */
[----:B0-----:R-:W-:Y:S06]  /*05a0*/  @!P0 BRA `(.L_x_7) ;  /* 0x0000000000148947 */ /* 0x001fec0003800000 */
[----:B------:R-:W-:Y:S01]  /*05b0*/  FADD R3, -R0, -RZ ;  /* 0x800000ff00037221 */ /* 0x000fe20000000100 */
[----:B------:R-:W-:Y:S02]  /*05c0*/  MOV R0, R7 ;  /* 0x0000000700007202 */ /* 0x000fe40000000f00 */
[----:B------:R-:W-:-:S07]  /*05d0*/  MOV R4, 0x5f0 ;  /* 0x000005f000047802 */ /* 0x000fce0000000f00 */
[----:B------:R-:W-:Y:S05]  /*05e0*/  CALL.REL.NOINC `($__internal_0_$__cuda_sm3x_div_rn_noftz_f32_slowpath) ;  /* 0x0000001000307944 */ /* 0x000fea0003c00000 */
[----:B------:R-:W-:-:S07]  /*05f0*/  IMAD.MOV.U32 R3, RZ, RZ, R0 ;  /* 0x000000ffff037224 */ /* 0x000fce00078e0000 */
.L_x_7:
[----:B------:R-:W-:Y:S05]  /*0600*/  BSYNC.RECONVERGENT B1 ;  /* 0x0000000000017941 */ /* 0x000fea0003800200 */
.L_x_6:
[----:B------:R-:W-:Y:S02]  /*0610*/  HFMA2 R0, -RZ, RZ, 0.96630859375, -0.0022525787353515625 ;  /* 0x3bbb989dff007431 */ /* 0x000fe400000001ff */
[----:B------:R-:W-:Y:S01]  /*0620*/  IMAD.MOV.U32 R5, RZ, RZ, 0x437c0000 ;  /* 0x437c0000ff057424 */ /* 0x000fe200078e00ff */
[----:B------:R-:W-:Y:S01]  /*0630*/  IADD3 R13, PT, PT, R2, R13, RZ ;  /* 0x0000000d020d7210 */ /* 0x000fe20007ffe0ff */
[----:B------:R-:W-:-:S05]  /*0640*/  VIADD R18, R18, 0x1 ;  /* 0x0000000112127836 */ /* 0x000fca0000000000 */
[----:B------:R-:W-:Y:S01]  /*0650*/  ISETP.NE.AND P0, PT, R18, RZ, PT ;  /* 0x000000ff1200720c */ /* 0x000fe20003f05270 */
[----:B------:R-:W-:-:S04]  /*0660*/  FFMA.SAT R0, R3, R0, 0.5 ;  /* 0x3f00000003007423 */ /* 0x000fc80000002000 */
[----:B------:R-:W-:-:S04]  /*0670*/  FFMA.RM R0, R0, R5, 12582913 ;  /* 0x4b40000100007423 */ /* 0x000fc80000004005 */
[C---:B------:R-:W-:Y:S01]  /*0680*/  FADD R4, R0.reuse, -12583039 ;  /* 0xcb40007f00047421 */ /* 0x040fe20000000000 */
[----:B------:R-:W-:-:S03]  /*0690*/  SHF.L.U32 R0, R0, 0x17, RZ ;  /* 0x0000001700007819 */ /* 0x000fc600000006ff */
[----:B------:R-:W-:-:S04]  /*06a0*/  FFMA R4, R3, 1.4426950216293334961, -R4 ;  /* 0x3fb8aa3b03047823 */ /* 0x000fc80000000804 */
[----:B------:R-:W-:-:S04]  /*06b0*/  FFMA R4, R3, 1.925963033500011079e-08, R4 ;  /* 0x32a5706003047823 */ /* 0x000fc80000000004 */
[----:B------:R-:W0:Y:S02]  /*06c0*/  MUFU.EX2 R3, R4 ;  /* 0x0000000400037308 */ /* 0x000e240000000800 */
[----:B0-----:R-:W-:-:S04]  /*06d0*/  FMUL R0, R0, R3 ;  /* 0x0000000300007220 */ /* 0x001fc80000400000 */
[----:B------:R-:W-:-:S05]  /*06e0*/  FMUL R3, R0, UR5 ;  /* 0x0000000500037c20 */ /* 0x000fca0008400000 */
[----:B------:R2:W-:Y:S01]  /*06f0*/  STG.E desc[UR6][R8.64], R3 ;  /* 0x0000000308007986 */ /* 0x0005e2000c101906 */
[----:B------:R-:W-:Y:S05]  /*0700*/  @P0 BRA `(.L_x_8) ;  /* 0xfffffffc00040947 */ /* 0x000fea000383ffff */
.L_x_5:
[----:B------:R-:W-:Y:S05]  /*0710*/  BSYNC.RECONVERGENT B0 ;  /* 0x0000000000007941 */ /* 0x000fea0003800200 */
.L_x_4:
[----:B------:R-:W0:Y:S01]  /*0720*/  LDC R18, c[0x0][0x388] ;  /* 0x0000e200ff127b82 */ /* 0x000e220000000800 */
[----:B------:R-:W-:Y:S01]  /*0730*/  ISETP.GE.U32.AND P0, PT, R16, 0x3, PT ;  /* 0x000000031000780c */ /* 0x000fe20003f06070 */
[----:B------:R-:W1:Y:S01]  /*0740*/  LDCU UR12, c[0x0][0x39c] ;  /* 0x00007380ff0c77ac */ /* 0x000e620008000800 */
[----:B------:R-:W3:Y:S05]  /*0750*/  LDCU.64 UR10, c[0x0][0x390] ;  /* 0x00007200ff0a77ac */ /* 0x000eea0008000a00 */
[----:B--2---:R-:W2:Y:S06]  /*0760*/  LDC.64 R8, c[0x0][0x380] ;  /* 0x0000e000ff087b82 */ /* 0x004eac0000000a00 */
[----:B-1-3--:R-:W-:Y:S05]  /*0770*/  @!P0 EXIT ;  /* 0x000000000000894d */ /* 0x00afea0003800000 */
.L_x_17:
[----:B0-----:R-:W-:Y:S01]  /*0780*/  IABS R6, R18 ;  /* 0x0000001200067213 */ /* 0x001fe20000000000 */
[----:B------:R-:W-:Y:S01]  /*0790*/  IMAD.MOV.U32 R4, RZ, RZ, RZ ;  /* 0x000000ffff047224 */ /* 0x000fe200078e00ff */
[----:B------:R-:W-:Y:S01]  /*07a0*/  IABS R11, R13 ;  /* 0x0000000d000b7213 */ /* 0x000fe20000000000 */
[----:B------:R-:W-:Y:S01]  /*07b0*/  BSSY.RECONVERGENT B0, `(.L_x_9) ;  /* 0x000002a000007945 */ /* 0x000fe20003800200 */
[----:B------:R-:W0:Y:S08]  /*07c0*/  I2F.RP R10, R6 ;  /* 0x00000006000a7306 */ /* 0x000e300000209400 */
[----:B0-----:R-:W0:Y:S02]  /*07d0*/  MUFU.RCP R10, R10 ;  /* 0x0000000a000a7308 */ /* 0x001e240000001000 */
[----:B0-----:R-:W-:-:S06]  /*07e0*/  VIADD R5, R10, 0xffffffe ;  /* 0x0ffffffe0a057836 */ /* 0x001fcc0000000000 */
[----:B------:R-:W-:Y:S08]  /*07f0*/  MUFU.RCP R10, R7 ;  /* 0x00000007000a7308 */ /* 0x000ff00000001000 */
[----:B------:R-:W0:Y:S02]  /*0800*/  F2I.FTZ.U32.TRUNC.NTZ R5, R5 ;  /* 0x0000000500057305 */ /* 0x000e24000021f000 */
[----:B01----:R-:W-:-:S05]  /*0810*/  IADD3 R3, PT, PT, RZ, -R5, RZ ;  /* 0x80000005ff037210 */ /* 0x003fca0007ffe0ff */
[----:B------:R-:W-:-:S04]  /*0820*/  IMAD R3, R3, R6, RZ ;  /* 0x0000000603037224 */ /* 0x000fc800078e02ff */
[----:B------:R-:W-:Y:S01]  /*0830*/  IMAD.HI.U32 R0, R5, R3, R4 ;  /* 0x0000000305007227 */ /* 0x000fe200078e0004 */
[----:B------:R-:W-:-:S03]  /*0840*/  MOV R3, R11 ;  /* 0x0000000b00037202 */ /* 0x000fc60000000f00 */
[----:B------:R-:W-:Y:S02]  /*0850*/  FFMA R5, -R7, R10, 1 ;  /* 0x3f80000007057423 */ /* 0x000fe4000000010a */
[----:B------:R-:W-:-:S04]  /*0860*/  IMAD.HI.U32 R0, R0, R3, RZ ;  /* 0x0000000300007227 */ /* 0x000fc800078e00ff */
[----:B------:R-:W-:-:S04]  /*0870*/  IMAD.MOV R4, RZ, RZ, -R0 ;  /* 0x000000ffff047224 */ /* 0x000fc800078e0a00 */
[----:B------:R-:W-:-:S05]  /*0880*/  IMAD R3, R6, R4, R3 ;  /* 0x0000000406037224 */ /* 0x000fca00078e0203 */
[----:B------:R-:W-:-:S13]  /*0890*/  ISETP.GT.U32.AND P2, PT, R6, R3, PT ;  /* 0x000000030600720c */ /* 0x000fda0003f44070 */
[-C--:B------:R-:W-:Y:S01]  /*08a0*/  @!P2 IADD3 R3, PT, PT, R3, -R6.reuse, RZ ;  /* 0x800000060303a210 */ /* 0x080fe20007ffe0ff */
[----:B------:R-:W-:Y:S01]  /*08b0*/  @!P2 VIADD R0, R0, 0x1 ;  /* 0x000000010000a836 */ /* 0x000fe20000000000 */
[----:B------:R-:W-:Y:S02]  /*08c0*/  ISETP.NE.AND P2, PT, R18, RZ, PT ;  /* 0x000000ff1200720c */ /* 0x000fe40003f45270 */
[----:B------:R-:W-:Y:S02]  /*08d0*/  ISETP.GE.U32.AND P1, PT, R3, R6, PT ;  /* 0x000000060300720c */ /* 0x000fe40003f26070 */
[----:B------:R-:W-:-:S04]  /*08e0*/  LOP3.LUT R3, R13, R18, RZ, 0x3c, !PT ;  /* 0x000000120d037212 */ /* 0x000fc800078e3cff */
[----:B------:R-:W-:-:S07]  /*08f0*/  ISETP.GE.AND P0, PT, R3, RZ, PT ;  /* 0x000000ff0300720c */ /* 0x000fce0003f06270 */
[----:B------:R-:W-:-:S06]  /*0900*/  @P1 IADD3 R0, PT, PT, R0, 0x1, RZ ;  /* 0x0000000100001810 */ /* 0x000fcc0007ffe0ff */
[----:B------:R-:W-:Y:S01]  /*0910*/  @!P0 IMAD.MOV R0, RZ, RZ, -R0 ;  /* 0x000000ffff008224 */ /* 0x000fe200078e0a00 */
[----:B------:R-:W-:-:S04]  /*0920*/  @!P2 LOP3.LUT R0, RZ, R18, RZ, 0x33, !PT ;  /* 0x00000012ff00a212 */ /* 0x000fc800078e33ff */
[----:B------:R-:W-:Y:S02]  /*0930*/  IADD3 R4, PT, PT, -R0, RZ, RZ ;  /* 0x000000ff00047210 */ /* 0x000fe40007ffe1ff */
[----:B------:R-:W-:-:S03]  /*0940*/  I2FP.F32.S32 R3, R0 ;  /* 0x0000000000037245 */ /* 0x000fc60000201400 */
[----:B------:R-:W-:Y:S02]  /*0950*/  IMAD R0, R18, R4, R13 ;  /* 0x0000000412007224 */ /* 0x000fe400078e020d */
[----:B------:R-:W-:-:S03]  /*0960*/  FADD R3, R3, -UR11 ;  /* 0x8000000b03037e21 */ /* 0x000fc60008000000 */
[----:B------:R-:W-:Y:S01]  /*0970*/  I2FP.F32.S32 R0, R0 ;  /* 0x0000000000007245 */ /* 0x000fe20000201400 */
[----:B------:R-:W-:-:S04]  /*0980*/  FMUL R3, R3, R3 ;  /* 0x0000000303037220 */ /* 0x000fc80000400000 */
[----:B------:R-:W-:-:S04]  /*0990*/  FADD R0, R0, -UR10 ;  /* 0x8000000a00007e21 */ /* 0x000fc80008000000 */
[----:B------:R-:W-:Y:S01]  /*09a0*/  FFMA R6, R0, R0, R3 ;  /* 0x0000000000067223 */ /* 0x000fe20000000003 */
[----:B------:R-:W-:-:S03]  /*09b0*/  FFMA R0, R10, R5, R10 ;  /* 0x000000050a007223 */ /* 0x000fc6000000000a */
[----:B------:R-:W0:Y:S01]  /*09c0*/  FCHK P0, -R6, R7 ;  /* 0x0000000706007302 */ /* 0x000e220000000100 */
[----:B------:R-:W-:-:S04]  /*09d0*/  FFMA R3, R0, -R6, RZ ;  /* 0x8000000600037223 */ /* 0x000fc800000000ff */
[----:B------:R-:W-:-:S04]  /*09e0*/  FFMA R4, -R7, R3, -R6 ;  /* 0x0000000307047223 */ /* 0x000fc80000000906 */
[----:B------:R-:W-:Y:S01]  /*09f0*/  FFMA R0, R0, R4, R3 ;  /* 0x0000000400007223 */ /* 0x000fe20000000003 */
[----:B0-----:R-:W-:Y:S06]  /*0a00*/  @!P0 BRA `(.L_x_10) ;  /* 0x0000000000108947 */ /* 0x001fec0003800000 */
[----:B------:R-:W-:Y:S01]  /*0a10*/  FADD R3, -R6, -RZ ;  /* 0x800000ff06037221 */ /* 0x000fe20000000100 */
[----:B------:R-:W-:Y:S01]  /*0a20*/  IMAD.MOV.U32 R0, RZ, RZ, R7 ;  /* 0x000000ffff007224 */ /* 0x000fe200078e0007 */
[----:B------:R-:W-:-:S07]  /*0a30*/  MOV R4, 0xa50 ;  /* 0x00000a5000047802 */ /* 0x000fce0000000f00 */
[----:B--2---:R-:W-:Y:S05]  /*0a40*/  CALL.REL.NOINC `($__internal_0_$__cuda_sm3x_div_rn_noftz_f32_slowpath) ;  /* 0x0000000c00187944 */ /* 0x004fea0003c00000 */
.L_x_10:
[----:B------:R-:W-:Y:S05]  /*0a50*/  BSYNC.RECONVERGENT B0 ;  /* 0x0000000000007941 */ /* 0x000fea0003800200 */
.L_x_9:
[----:B------:R-:W-:Y:S01]  /*0a60*/  IABS R10, R18 ;  /* 0x00000012000a7213 */ /* 0x000fe20000000000 */
[----:B------:R-:W-:Y:S01]  /*0a70*/  IMAD.MOV.U32 R4, RZ, RZ, RZ ;  /* 0x000000ffff047224 */ /* 0x000fe200078e00ff */
[----:B------:R-:W-:Y:S01]  /*0a80*/  IADD3 R19, PT, PT, R2, R13, RZ ;  /* 0x0000000d02137210 */ /* 0x000fe20007ffe0ff */
[----:B------:R-:W-:Y:S01]  /*0a90*/  MUFU.RCP R12, R7 ;  /* 0x00000007000c7308 */ /* 0x000fe20000001000 */
[----:B------:R-:W-:Y:S02]  /*0aa0*/  BSSY.RECONVERGENT B0, `(.L_x_11) ;  /* 0x0000037000007945 */ /* 0x000fe40003800200 */
[----:B------:R-:W-:-:S05]  /*0ab0*/  IABS R6, R19 ;  /* 0x0000001300067213 */ /* 0x000fca0000000000 */
[----:B------:R-:W0:Y:S08]  /*0ac0*/  I2F.RP R3, R10 ;  /* 0x0000000a00037306 */ /* 0x000e300000209400 */
[----:B0-----:R-:W0:Y:S02]  /*0ad0*/  MUFU.RCP R3, R3 ;  /* 0x0000000300037308 */ /* 0x001e240000001000 */
[----:B0-----:R-:W-:Y:S01]  /*0ae0*/  IADD3 R11, PT, PT, R3, 0xffffffe, RZ ;  /* 0x0ffffffe030b7810 */ /* 0x001fe20007ffe0ff */
[----:B------:R-:W-:-:S05]  /*0af0*/  HFMA2 R3, -RZ, RZ, 0.96630859375, -0.0022525787353515625 ;  /* 0x3bbb989dff037431 */ /* 0x000fca00000001ff */
[----:B------:R0:W1:Y:S01]  /*0b00*/  F2I.FTZ.U32.TRUNC.NTZ R5, R11 ;  /* 0x0000000b00057305 */ /* 0x000062000021f000 */
[----:B------:R-:W-:Y:S01]  /*0b10*/  FFMA.SAT R3, R0, R3, 0.5 ;  /* 0x3f00000000037423 */ /* 0x000fe20000002003 */
[----:B0-----:R-:W-:Y:S01]  /*0b20*/  FFMA R11, -R7, R12, 1 ;  /* 0x3f800000070b7423 */ /* 0x001fe2000000010c */
[----:B-1----:R-:W-:-:S04]  /*0b30*/  IMAD.MOV R15, RZ, RZ, -R5 ;  /* 0x000000ffff0f7224 */ /* 0x002fc800078e0a05 */
[----:B------:R-:W-:-:S04]  /*0b40*/  IMAD R15, R15, R10, RZ ;  /* 0x0000000a0f0f7224 */ /* 0x000fc800078e02ff */
[----:B------:R-:W-:Y:S01]  /*0b50*/  IMAD.HI.U32 R4, R5, R15, R4 ;  /* 0x0000000f05047227 */ /* 0x000fe200078e0004 */
[----:B------:R-:W-:-:S03]  /*0b60*/  MOV R5, R6 ;  /* 0x0000000600057202 */ /* 0x000fc60000000f00 */
[----:B--2---:R-:W-:-:S04]  /*0b70*/  IMAD.WIDE R14, R13, 0x4, R8 ;  /* 0x000000040d0e7825 */ /* 0x004fc800078e0208 */
[----:B------:R-:W-:-:S04]  /*0b80*/  IMAD.HI.U32 R4, R4, R5, RZ ;  /* 0x0000000504047227 */ /* 0x000fc800078e00ff */
[----:B------:R-:W-:-:S04]  /*0b90*/  IMAD.MOV R6, RZ, RZ, -R4 ;  /* 0x000000ffff067224 */ /* 0x000fc800078e0a04 */
[----:B------:R-:W-:Y:S01]  /*0ba0*/  IMAD R5, R10, R6, R5 ;  /* 0x000000060a057224 */ /* 0x000fe200078e0205 */
[----:B------:R-:W-:-:S04]  /*0bb0*/  MOV R6, 0x437c0000 ;  /* 0x437c000000067802 */ /* 0x000fc80000000f00 */
[----:B------:R-:W-:Y:S01]  /*0bc0*/  ISETP.GT.U32.AND P2, PT, R10, R5, PT ;  /* 0x000000050a00720c */ /* 0x000fe20003f44070 */
[----:B------:R-:W-:Y:S01]  /*0bd0*/  FFMA.RM R3, R3, R6, 12582913 ;  /* 0x4b40000103037423 */ /* 0x000fe20000004006 */
[----:B------:R-:W-:-:S04]  /*0be0*/  LOP3.LUT R6, R19, R18, RZ, 0x3c, !PT ;  /* 0x0000001213067212 */ /* 0x000fc800078e3cff */
[----:B------:R-:W-:-:S07]  /*0bf0*/  ISETP.GE.AND P0, PT, R6, RZ, PT ;  /* 0x000000ff0600720c */ /* 0x000fce0003f06270 */
[----:B------:R-:W-:Y:S01]  /*0c00*/  @!P2 IMAD.IADD R5, R5, 0x1, -R10 ;  /* 0x000000010505a824 */ /* 0x000fe200078e0a0a */
[----:B------:R-:W-:Y:S02]  /*0c10*/  @!P2 IADD3 R4, PT, PT, R4, 0x1, RZ ;  /* 0x000000010404a810 */ /* 0x000fe40007ffe0ff */
[----:B------:R-:W-:Y:S02]  /*0c20*/  ISETP.NE.AND P2, PT, R18, RZ, PT ;  /* 0x000000ff1200720c */ /* 0x000fe40003f45270 */
[----:B------:R-:W-:Y:S01]  /*0c30*/  ISETP.GE.U32.AND P1, PT, R5, R10, PT ;  /* 0x0000000a0500720c */ /* 0x000fe20003f26070 */
[C---:B------:R-:W-:Y:S01]  /*0c40*/  FADD R5, R3.reuse, -12583039 ;  /* 0xcb40007f03057421 */ /* 0x040fe20000000000 */
[----:B------:R-:W-:-:S03]  /*0c50*/  SHF.L.U32 R3, R3, 0x17, RZ ;  /* 0x0000001703037819 */ /* 0x000fc600000006ff */
[----:B------:R-:W-:-:S04]  /*0c60*/  FFMA R5, R0, 1.4426950216293334961, -R5 ;  /* 0x3fb8aa3b00057823 */ /* 0x000fc80000000805 */
[----:B------:R-:W-:-:S04]  /*0c70*/  FFMA R5, R0, 1.925963033500011079e-08, R5 ;  /* 0x32a5706000057823 */ /* 0x000fc80000000005 */
[----:B------:R-:W-:Y:S01]  /*0c80*/  @P1 IADD3 R4, PT, PT, R4, 0x1, RZ ;  /* 0x0000000104041810 */ /* 0x000fe20007ffe0ff */
[----:B------:R-:W0:Y:S04]  /*0c90*/  MUFU.EX2 R0, R5 ;  /* 0x0000000500007308 */ /* 0x000e280000000800 */
[----:B------:R-:W-:Y:S01]  /*0ca0*/  @!P0 IMAD.MOV R4, RZ, RZ, -R4 ;  /* 0x000000ffff048224 */ /* 0x000fe200078e0a04 */
[----:B------:R-:W-:-:S04]  /*0cb0*/  @!P2 LOP3.LUT R4, RZ, R18, RZ, 0x33, !PT ;  /* 0x00000012ff04a212 */ /* 0x000fc800078e33ff */
[----:B------:R-:W-:Y:S02]  /*0cc0*/  IADD3 R10, PT, PT, -R4, RZ, RZ ;  /* 0x000000ff040a7210 */ /* 0x000fe40007ffe1ff */
[----:B------:R-:W-:-:S03]  /*0cd0*/  I2FP.F32.S32 R6, R4 ;  /* 0x0000000400067245 */ /* 0x000fc60000201400 */
[----:B------:R-:W-:Y:S02]  /*0ce0*/  IMAD R4, R18, R10, R19 ;  /* 0x0000000a12047224 */ /* 0x000fe400078e0213 */
[----:B------:R-:W-:Y:S01]  /*0cf0*/  FADD R6, R6, -UR11 ;  /* 0x8000000b06067e21 */ /* 0x000fe20008000000 */
[----:B0-----:R-:W-:Y:S02]  /*0d00*/  FMUL R0, R3, R0 ;  /* 0x0000000003007220 */ /* 0x001fe40000400000 */
[----:B------:R-:W-:Y:S01]  /*0d10*/  I2FP.F32.S32 R4, R4 ;  /* 0x0000000400047245 */ /* 0x000fe20000201400 */
[----:B------:R-:W-:Y:S01]  /*0d20*/  FMUL R5, R6, R6 ;  /* 0x0000000606057220 */ /* 0x000fe20000400000 */
[----:B------:R-:W-:Y:S01]  /*0d30*/  FMUL R3, R0, UR12 ;  /* 0x0000000c00037c20 */ /* 0x000fe20008400000 */
[----:B------:R-:W-:Y:S02]  /*0d40*/  FFMA R0, R12, R11, R12 ;  /* 0x0000000b0c007223 */ /* 0x000fe4000000000c */
[----:B------:R-:W-:-:S02]  /*0d50*/  FADD R4, R4, -UR10 ;  /* 0x8000000a04047e21 */ /* 0x000fc40008000000 */
[----:B------:R0:W-:Y:S02]  /*0d60*/  STG.E desc[UR6][R14.64], R3 ;  /* 0x000000030e007986 */ /* 0x0001e4000c101906 */
[----:B------:R-:W-:-:S04]  /*0d70*/  FFMA R6, R4, R4, R5 ;  /* 0x0000000404067223 */ /* 0x000fc80000000005 */
[----:B------:R-:W1:Y:S01]  /*0d80*/  FCHK P0, -R6, R7 ;  /* 0x0000000706007302 */ /* 0x000e620000000100 */
[----:B------:R-:W-:-:S04]  /*0d90*/  FFMA R4, R0, -R6, RZ ;  /* 0x8000000600047223 */ /* 0x000fc800000000ff */
[----:B------:R-:W-:-:S04]  /*0da0*/  FFMA R5, -R7, R4, -R6 ;  /* 0x0000000407057223 */ /* 0x000fc80000000906 */
[----:B------:R-:W-:Y:S01]  /*0db0*/  FFMA R0, R0, R5, R4 ;  /* 0x0000000500007223 */ /* 0x000fe20000000004 */
[----:B01----:R-:W-:Y:S06]  /*0dc0*/  @!P0 BRA `(.L_x_12) ;  /* 0x0000000000108947 */ /* 0x003fec0003800000 */
[----:B------:R-:W-:Y:S01]  /*0dd0*/  FADD R3, -R6, -RZ ;  /* 0x800000ff06037221 */ /* 0x000fe20000000100 */
[----:B------:R-:W-:Y:S01]  /*0de0*/  IMAD.MOV.U32 R0, RZ, RZ, R7 ;  /* 0x000000ffff007224 */ /* 0x000fe200078e0007 */
[----:B------:R-:W-:-:S07]  /*0df0*/  MOV R4, 0xe10 ;  /* 0x00000e1000047802 */ /* 0x000fce0000000f00 */
[----:B------:R-:W-:Y:S05]  /*0e00*/  CALL.REL.NOINC `($__internal_0_$__cuda_sm3x_div_rn_noftz_f32_slowpath) ;  /* 0x0000000800287944 */ /* 0x000fea0003c00000 */
.L_x_12:
[----:B------:R-:W-:Y:S05]  /*0e10*/  BSYNC.RECONVERGENT B0 ;  /* 0x0000000000007941 */ /* 0x000fea0003800200 */
.L_x_11:
[----:B------:R-:W-:Y:S01]  /*0e20*/  IABS R10, R18 ;  /* 0x00000012000a7213 */ /* 0x000fe20000000000 */
[----:B------:R-:W-:Y:S02]  /*0e30*/  HFMA2 R4, -RZ, RZ, 0, 0 ;  /* 0x00000000ff047431 */ /* 0x000fe400000001ff */
[C---:B------:R-:W-:Y:S01]  /*0e40*/  IMAD.IADD R13, R2.reuse, 0x1, R19 ;  /* 0x00000001020d7824 */ /* 0x040fe200078e0213 */
[----:B------:R-:W-:Y:S01]  /*0e50*/  MUFU.RCP R12, R7 ;  /* 0x00000007000c7308 */ /* 0x000fe20000001000 */
[----:B------:R-:W-:Y:S01]  /*0e60*/  IMAD.WIDE R14, R2, 0x4, R14 ;  /* 0x00000004020e7825 */ /* 0x000fe200078e020e */
[----:B------:R-:W-:Y:S02]  /*0e70*/  BSSY.RECONVERGENT B0, `(.L_x_13) ;  /* 0x0000036000007945 */ /* 0x000fe40003800200 */
[----:B------:R-:W-:-:S04]  /*0e80*/  IABS R6, R13 ;  /* 0x0000000d00067213 */ /* 0x000fc80000000000 */
[----:B------:R-:W0:Y:S08]  /*0e90*/  I2F.RP R3, R10 ;  /* 0x0000000a00037306 */ /* 0x000e300000209400 */
[----:B0-----:R-:W0:Y:S02]  /*0ea0*/  MUFU.RCP R3, R3 ;  /* 0x0000000300037308 */ /* 0x001e240000001000 */
[----:B0-----:R-:W-:Y:S01]  /*0eb0*/  IADD3 R11, PT, PT, R3, 0xffffffe, RZ ;  /* 0x0ffffffe030b7810 */ /* 0x001fe20007ffe0ff */
[----:B------:R-:W-:-:S05]  /*0ec0*/  HFMA2 R3, -RZ, RZ, 0.96630859375, -0.0022525787353515625 ;  /* 0x3bbb989dff037431 */ /* 0x000fca00000001ff */
[----:B------:R0:W1:Y:S01]  /*0ed0*/  F2I.FTZ.U32.TRUNC.NTZ R5, R11 ;  /* 0x0000000b00057305 */ /* 0x000062000021f000 */
[----:B------:R-:W-:Y:S01]  /*0ee0*/  FFMA.SAT R3, R0, R3, 0.5 ;  /* 0x3f00000000037423 */ /* 0x000fe20000002003 */
[----:B0-----:R-:W-:Y:S01]  /*0ef0*/  FFMA R11, -R7, R12, 1 ;  /* 0x3f800000070b7423 */ /* 0x001fe2000000010c */
[----:B-1----:R-:W-:-:S05]  /*0f00*/  IADD3 R17, PT, PT, RZ, -R5, RZ ;  /* 0x80000005ff117210 */ /* 0x002fca0007ffe0ff */
[----:B------:R-:W-:-:S04]  /*0f10*/  IMAD R17, R17, R10, RZ ;  /* 0x0000000a11117224 */ /* 0x000fc800078e02ff */
[----:B------:R-:W-:Y:S01]  /*0f20*/  IMAD.HI.U32 R4, R5, R17, R4 ;  /* 0x0000001105047227 */ /* 0x000fe200078e0004 */
[----:B------:R-:W-:-:S05]  /*0f30*/  MOV R5, R6 ;  /* 0x0000000600057202 */ /* 0x000fca0000000f00 */
        /* <DEDUP_REMOVED lines=41> */
.L_x_14:
[----:B------:R-:W-:Y:S05]  /*11d0*/  BSYNC.RECONVERGENT B0 ;  /* 0x0000000000007941 */ /* 0x000fea0003800200 */
.L_x_13:
        /* <DEDUP_REMOVED lines=59> */
.L_x_16:
[----:B------:R-:W-:Y:S05]  /*1590*/  BSYNC.RECONVERGENT B0 ;  /* 0x0000000000007941 */ /* 0x000fea0003800200 */
.L_x_15:
[----:B------:R-:W-:Y:S01]  /*15a0*/  HFMA2 R3, -RZ, RZ, 0.96630859375, -0.0022525787353515625 ;  /* 0x3bbb989dff037431 */ /* 0x000fe200000001ff */
[----:B------:R-:W-:Y:S01]  /*15b0*/  MOV R4, 0x437c0000 ;  /* 0x437c000000047802 */ /* 0x000fe20000000f00 */
[C---:B------:R-:W-:Y:S01]  /*15c0*/  IMAD.WIDE R14, R2.reuse, 0x4, R14 ;  /* 0x00000004020e7825 */ /* 0x040fe200078e020e */
[----:B------:R-:W-:-:S04]  /*15d0*/  IADD3 R13, PT, PT, R2, R13, RZ ;  /* 0x0000000d020d7210 */ /* 0x000fc80007ffe0ff */
[----:B------:R-:W-:Y:S01]  /*15e0*/  ISETP.GE.AND P0, PT, R13, UR4, PT ;  /* 0x000000040d007c0c */ /* 0x000fe2000bf06270 */
[----:B------:R-:W-:-:S04]  /*15f0*/  FFMA.SAT R3, R0, R3, 0.5 ;  /* 0x3f00000000037423 */ /* 0x000fc80000002003 */
[----:B------:R-:W-:-:S04]  /*1600*/  FFMA.RM R3, R3, R4, 12582913 ;  /* 0x4b40000103037423 */ /* 0x000fc80000004004 */
[C---:B------:R-:W-:Y:S01]  /*1610*/  FADD R5, R3.reuse, -12583039 ;  /* 0xcb40007f03057421 */ /* 0x040fe20000000000 */
[----:B------:R-:W-:-:S03]  /*1620*/  IMAD.SHL.U32 R3, R3, 0x800000, RZ ;  /* 0x0080000003037824 */ /* 0x000fc600078e00ff */
[----:B------:R-:W-:-:S04]  /*1630*/  FFMA R5, R0, 1.4426950216293334961, -R5 ;  /* 0x3fb8aa3b00057823 */ /* 0x000fc80000000805 */
[----:B------:R-:W-:-:S04]  /*1640*/  FFMA R5, R0, 1.925963033500011079e-08, R5 ;  /* 0x32a5706000057823 */ /* 0x000fc80000000005 */
[----:B------:R-:W0:Y:S02]  /*1650*/  MUFU.EX2 R0, R5 ;  /* 0x0000000500007308 */ /* 0x000e240000000800 */
[----:B0-----:R-:W-:-:S04]  /*1660*/  FMUL R0, R3, R0 ;  /* 0x0000000003007220 */ /* 0x001fc80000400000 */
[----:B------:R-:W-:-:S05]  /*1670*/  FMUL R3, R0, UR12 ;  /* 0x0000000c00037c20 */ /* 0x000fca0008400000 */
[----:B------:R1:W-:Y:S01]  /*1680*/  STG.E desc[UR6][R14.64], R3 ;  /* 0x000000030e007986 */ /* 0x0003e2000c101906 */
[----:B------:R-:W-:Y:S05]  /*1690*/  @!P0 BRA `(.L_x_17) ;  /* 0xfffffff000388947 */ /* 0x000fea000383ffff */
[----:B------:R-:W-:Y:S05]  /*16a0*/  EXIT ;  /* 0x000000000000794d */ /* 0x000fea0003800000 */
        .weak           $__internal_0_$__cuda_sm3x_div_rn_noftz_f32_slowpath
        .type           $__internal_0_$__cuda_sm3x_div_rn_noftz_f32_slowpath,@function
        .size           $__internal_0_$__cuda_sm3x_div_rn_noftz_f32_slowpath,(.L_x_127 - $__internal_0_$__cuda_sm3x_div_rn_noftz_f32_slowpath)
$__internal_0_$__cuda_sm3x_div_rn_noftz_f32_slowpath:
[----:B------:R-:W-:Y:S01]  /*16b0*/  SHF.R.U32.HI R5, RZ, 0x17, R0 ;  /* 0x00000017ff057819 */ /* 0x000fe20000011600 */
[----:B------:R-:W-:Y:S01]  /*16c0*/  BSSY.RECONVERGENT B2, `(.L_x_18) ;  /* 0x0000062000027945 */ /* 0x000fe20003800200 */
[----:B------:R-:W-:Y:S02]  /*16d0*/  SHF.R.U32.HI R10, RZ, 0x17, R3 ;  /* 0x00000017ff0a7819 */ /* 0x000fe40000011603 */
[----:B------:R-:W-:Y:S02]  /*16e0*/  LOP3.LUT R5, R5, 0xff, RZ, 0xc0, !PT ;  /* 0x000000ff05057812 */ /* 0x000fe400078ec0ff */
[----:B------:R-:W-:Y:S02]  /*16f0*/  LOP3.LUT R10, R10, 0xff, RZ, 0xc0, !PT ;  /* 0x000000ff0a0a7812 */ /* 0x000fe400078ec0ff */
[----:B------:R-:W-:-:S03]  /*1700*/  IADD3 R11, PT, PT, R5, -0x1, RZ ;  /* 0xffffffff050b7810 */ /* 0x000fc60007ffe0ff */
[----:B------:R-:W-:Y:S01]  /*1710*/  VIADD R12, R10, 0xffffffff ;  /* 0xffffffff0a0c7836 */ /* 0x000fe20000000000 */
[----:B------:R-:W-:-:S04]  /*1720*/  ISETP.GT.U32.AND P0, PT, R11, 0xfd, PT ;  /* 0x000000fd0b00780c */ /* 0x000fc80003f04070 */
[----:B------:R-:W-:-:S13]  /*1730*/  ISETP.GT.U32.OR P0, PT, R12, 0xfd, P0 ;  /* 0x000000fd0c00780c */ /* 0x000fda0000704470 */
[----:B------:R-:W-:Y:S01]  /*1740*/  @!P0 MOV R6, RZ ;  /* 0x000000ff00068202 */ /* 0x000fe20000000f00 */
[----:B------:R-:W-:Y:S06]  /*1750*/  @!P0 BRA `(.L_x_19) ;  /* 0x00000000005c8947 */ /* 0x000fec0003800000 */
[----:B------:R-:W-:Y:S02]  /*1760*/  FSETP.GTU.FTZ.AND P0, PT, |R3|, +INF , PT ;  /* 0x7f8000000300780b */ /* 0x000fe40003f1c200 */
[----:B------:R-:W-:-:S04]  /*1770*/  FSETP.GTU.FTZ.AND P1, PT, |R0|, +INF , PT ;  /* 0x7f8000000000780b */ /* 0x000fc80003f3c200 */
[----:B------:R-:W-:-:S13]  /*1780*/  PLOP3.LUT P0, PT, P0, P1, PT, 0xf8, 0x8f ;  /* 0x00000000008f781c */ /* 0x000fda0000703f70 */
[----:B------:R-:W-:Y:S05]  /*1790*/  @P0 BRA `(.L_x_20) ;  /* 0x00000004004c0947 */ /* 0x000fea0003800000 */
[----:B------:R-:W-:-:S13]  /*17a0*/  LOP3.LUT P0, RZ, R0, 0x7fffffff, R3, 0xc8, !PT ;  /* 0x7fffffff00ff7812 */ /* 0x000fda000780c803 */
[----:B------:R-:W-:Y:S05]  /*17b0*/  @!P0 BRA `(.L_x_21) ;  /* 0x00000004003c8947 */ /* 0x000fea0003800000 */
[C---:B------:R-:W-:Y:S02]  /*17c0*/  FSETP.NEU.FTZ.AND P2, PT, |R3|.reuse, +INF , PT ;  /* 0x7f8000000300780b */ /* 0x040fe40003f5d200 */
[----:B------:R-:W-:Y:S02]  /*17d0*/  FSETP.NEU.FTZ.AND P1, PT, |R0|, +INF , PT ;  /* 0x7f8000000000780b */ /* 0x000fe40003f3d200 */
[----:B------:R-:W-:-:S11]  /*17e0*/  FSETP.NEU.FTZ.AND P0, PT, |R3|, +INF , PT ;  /* 0x7f8000000300780b */ /* 0x000fd60003f1d200 */
[----:B------:R-:W-:Y:S05]  /*17f0*/  @!P1 BRA !P2, `(.L_x_21) ;  /* 0x00000004002c9947 */ /* 0x000fea0005000000 */
[----:B------:R-:W-:-:S04]  /*1800*/  LOP3.LUT P2, RZ, R3, 0x7fffffff, RZ, 0xc0, !PT ;  /* 0x7fffffff03ff7812 */ /* 0x000fc8000784c0ff */
[----:B------:R-:W-:-:S13]  /*1810*/  PLOP3.LUT P1, PT, P1, P2, PT, 0x2f, 0xf2 ;  /* 0x0000000000f2781c */ /* 0x000fda0000f24577 */
[----:B------:R-:W-:Y:S05]  /*1820*/  @P1 BRA `(.L_x_22) ;  /* 0x0000000400181947 */ /* 0x000fea0003800000 */
[----:B------:R-:W-:-:S04]  /*1830*/  LOP3.LUT P1, RZ, R0, 0x7fffffff, RZ, 0xc0, !PT ;  /* 0x7fffffff00ff7812 */ /* 0x000fc8000782c0ff */
[----:B------:R-:W-:-:S13]  /*1840*/  PLOP3.LUT P0, PT, P0, P1, PT, 0x2f, 0xf2 ;  /* 0x0000000000f2781c */ /* 0x000fda0000702577 */
[----:B------:R-:W-:Y:S05]  /*1850*/  @P0 BRA `(.L_x_23) ;  /* 0x0000000400000947 */ /* 0x000fea0003800000 */
[----:B------:R-:W-:Y:S02]  /*1860*/  ISETP.GE.AND P0, PT, R12, RZ, PT ;  /* 0x000000ff0c00720c */ /* 0x000fe40003f06270 */
[----:B------:R-:W-:-:S11]  /*1870*/  ISETP.GE.AND P1, PT, R11, RZ, PT ;  /* 0x000000ff0b00720c */ /* 0x000fd60003f26270 */
[----:B------:R-:W-:Y:S01]  /*1880*/  @P0 MOV R6, RZ ;  /* 0x000000ff00060202 */ /* 0x000fe20000000f00 */
[----:B------:R-:W-:Y:S02]  /*1890*/  @!P0 IMAD.MOV.U32 R6, RZ, RZ, -0x40 ;  /* 0xffffffc0ff068424 */ /* 0x000fe400078e00ff */
[----:B------:R-:W-:Y:S01]  /*18a0*/  @!P0 FFMA R3, R3, 1.84467440737095516160e+19, RZ ;  /* 0x5f80000003038823 */ /* 0x000fe200000000ff */
[----:B------:R-:W-:Y:S02]  /*18b0*/  @!P1 FFMA R0, R0, 1.84467440737095516160e+19, RZ ;  /* 0x5f80000000009823 */ /* 0x000fe400000000ff */
[----:B------:R-:W-:-:S07]  /*18c0*/  @!P1 IADD3 R6, PT, PT, R6, 0x40, RZ ;  /* 0x0000004006069810 */ /* 0x000fce0007ffe0ff */
.L_x_19:
[----:B------:R-:W-:Y:S01]  /*18d0*/  LEA R11, R5, 0xc0800000, 0x17 ;  /* 0xc0800000050b7811 */ /* 0x000fe200078eb8ff */
[----:B------:R-:W-:Y:S01]  /*18e0*/  VIADD R10, R10, 0xffffff81 ;  /* 0xffffff810a0a7836 */ /* 0x000fe20000000000 */
[----:B------:R-:W-:Y:S02]  /*18f0*/  BSSY.RECONVERGENT B3, `(.L_x_24) ;  /* 0x0000035000037945 */ /* 0x000fe40003800200 */
[----:B------:R-:W-:Y:S01]  /*1900*/  IADD3 R21, PT, PT, -R11, R0, RZ ;  /* 0x000000000b157210 */ /* 0x000fe20007ffe1ff */
[C---:B------:R-:W-:Y:S01]  /*1910*/  IMAD R0, R10.reuse, -0x800000, R3 ;  /* 0xff8000000a007824 */ /* 0x040fe200078e0203 */
[----:B------:R-:W-:Y:S02]  /*1920*/  IADD3 R5, PT, PT, R10, 0x7f, -R5 ;  /* 0x0000007f0a057810 */ /* 0x000fe40007ffe805 */
[----:B------:R-:W0:Y:S01]  /*1930*/  MUFU.RCP R12, R21 ;  /* 0x00000015000c7308 */ /* 0x000e220000001000 */
[----:B------:R-:W-:Y:S01]  /*1940*/  FADD.FTZ R11, -R21, -RZ ;  /* 0x800000ff150b7221 */ /* 0x000fe20000010100 */
[----:B------:R-:W-:-:S03]  /*1950*/  IADD3 R5, PT, PT, R5, R6, RZ ;  /* 0x0000000605057210 */ /* 0x000fc60007ffe0ff */
[----:B0-----:R-:W-:-:S04]  /*1960*/  FFMA R17, R12, R11, 1 ;  /* 0x3f8000000c117423 */ /* 0x001fc8000000000b */
[----:B------:R-:W-:-:S04]  /*1970*/  FFMA R17, R12, R17, R12 ;  /* 0x000000110c117223 */ /* 0x000fc8000000000c */
[----:B------:R-:W-:-:S04]  /*1980*/  FFMA R12, R0, R17, RZ ;  /* 0x00000011000c7223 */ /* 0x000fc800000000ff */
[----:B------:R-:W-:-:S04]  /*1990*/  FFMA R3, R11, R12, R0 ;  /* 0x0000000c0b037223 */ /* 0x000fc80000000000 */
[----:B------:R-:W-:-:S04]  /*19a0*/  FFMA R12, R17, R3, R12 ;  /* 0x00000003110c7223 */ /* 0x000fc8000000000c */
[----:B------:R-:W-:-:S04]  /*19b0*/  FFMA R11, R11, R12, R0 ;  /* 0x0000000c0b0b7223 */ /* 0x000fc80000000000 */
[----:B------:R-:W-:-:S05]  /*19c0*/  FFMA R0, R17, R11, R12 ;  /* 0x0000000b11007223 */ /* 0x000fca000000000c */
[----:B------:R-:W-:-:S04]  /*19d0*/  SHF.R.U32.HI R3, RZ, 0x17, R0 ;  /* 0x00000017ff037819 */ /* 0x000fc80000011600 */
[----:B------:R-:W-:-:S04]  /*19e0*/  LOP3.LUT R6, R3, 0xff, RZ, 0xc0, !PT ;  /* 0x000000ff03067812 */ /* 0x000fc800078ec0ff */
[----:B------:R-:W-:-:S05]  /*19f0*/  IADD3 R3, PT, PT, R6, R5, RZ ;  /* 0x0000000506037210 */ /* 0x000fca0007ffe0ff */
[----:B------:R-:W-:-:S05]  /*1a00*/  VIADD R6, R3, 0xffffffff ;  /* 0xffffffff03067836 */ /* 0x000fca0000000000 */
[----:B------:R-:W-:-:S13]  /*1a10*/  ISETP.GE.U32.AND P0, PT, R6, 0xfe, PT ;  /* 0x000000fe0600780c */ /* 0x000fda0003f06070 */
[----:B------:R-:W-:Y:S05]  /*1a20*/  @!P0 BRA `(.L_x_25) ;  /* 0x0000000000808947 */ /* 0x000fea0003800000 */
[----:B------:R-:W-:-:S13]  /*1a30*/  ISETP.GT.AND P0, PT, R3, 0xfe, PT ;  /* 0x000000fe0300780c */ /* 0x000fda0003f04270 */
[----:B------:R-:W-:Y:S05]  /*1a40*/  @P0 BRA `(.L_x_26) ;  /* 0x00000000006c0947 */ /* 0x000fea0003800000 */
[----:B------:R-:W-:-:S13]  /*1a50*/  ISETP.GE.AND P0, PT, R3, 0x1, PT ;  /* 0x000000010300780c */ /* 0x000fda0003f06270 */
[----:B------:R-:W-:Y:S05]  /*1a60*/  @P0 BRA `(.L_x_27) ;  /* 0x0000000000740947 */ /* 0x000fea0003800000 */
[----:B------:R-:W-:Y:S02]  /*1a70*/  ISETP.GE.AND P0, PT, R3, -0x18, PT ;  /* 0xffffffe80300780c */ /* 0x000fe40003f06270 */
[----:B------:R-:W-:-:S11]  /*1a80*/  LOP3.LUT R0, R0, 0x80000000, RZ, 0xc0, !PT ;  /* 0x8000000000007812 */ /* 0x000fd600078ec0ff */
[----:B------:R-:W-:Y:S05]  /*1a90*/  @!P0 BRA `(.L_x_27) ;  /* 0x0000000000688947 */ /* 0x000fea0003800000 */
[-CC-:B------:R-:W-:Y:S01]  /*1aa0*/  FFMA.RZ R5, R17, R11.reuse, R12.reuse ;  /* 0x0000000b11057223 */ /* 0x180fe2000000c00c */
[----:B------:R-:W-:Y:S01]  /*1ab0*/  IADD3 R10, PT, PT, R3, 0x20, RZ ;  /* 0x00000020030a7810 */ /* 0x000fe20007ffe0ff */
[CCC-:B------:R-:W-:Y:S01]  /*1ac0*/  FFMA.RP R6, R17.reuse, R11.reuse, R12.reuse ;  /* 0x0000000b11067223 */ /* 0x1c0fe2000000800c */
[----:B------:R-:W-:Y:S01]  /*1ad0*/  FFMA.RM R11, R17, R11, R12 ;  /* 0x0000000b110b7223 */ /* 0x000fe2000000400c */
[----:B------:R-:W-:Y:S02]  /*1ae0*/  ISETP.NE.AND P2, PT, R3, RZ, PT ;  /* 0x000000ff0300720c */ /* 0x000fe40003f45270 */
[----:B------:R-:W-:Y:S02]  /*1af0*/  LOP3.LUT R5, R5, 0x7fffff, RZ, 0xc0, !PT ;  /* 0x007fffff05057812 */ /* 0x000fe400078ec0ff */
[----:B------:R-:W-:Y:S02]  /*1b00*/  ISETP.NE.AND P1, PT, R3, RZ, PT ;  /* 0x000000ff0300720c */ /* 0x000fe40003f25270 */
[----:B------:R-:W-:-:S02]  /*1b10*/  LOP3.LUT R5, R5, 0x800000, RZ, 0xfc, !PT ;  /* 0x0080000005057812 */ /* 0x000fc400078efcff */
[----:B------:R-:W-:Y:S02]  /*1b20*/  IADD3 R3, PT, PT, -R3, RZ, RZ ;  /* 0x000000ff03037210 */ /* 0x000fe40007ffe1ff */
[----:B------:R-:W-:Y:S02]  /*1b30*/  SHF.L.U32 R10, R5, R10, RZ ;  /* 0x0000000a050a7219 */ /* 0x000fe400000006ff */
[----:B------:R-:W-:Y:S02]  /*1b40*/  FSETP.NEU.FTZ.AND P0, PT, R6, R11, PT ;  /* 0x0000000b0600720b */ /* 0x000fe40003f1d000 */
[----:B------:R-:W-:Y:S02]  /*1b50*/  SEL R6, R3, RZ, P2 ;  /* 0x000000ff03067207 */ /* 0x000fe40001000000 */
[----:B------:R-:W-:Y:S02]  /*1b60*/  ISETP.NE.AND P1, PT, R10, RZ, P1 ;  /* 0x000000ff0a00720c */ /* 0x000fe40000f25270 */
[----:B------:R-:W-:-:S02]  /*1b70*/  SHF.R.U32.HI R6, RZ, R6, R5 ;  /* 0x00000006ff067219 */ /* 0x000fc40000011605 */
[----:B------:R-:W-:Y:S02]  /*1b80*/  PLOP3.LUT P0, PT, P0, P1, PT, 0xf8, 0x8f ;  /* 0x00000000008f781c */ /* 0x000fe40000703f70 */
[----:B------:R-:W-:Y:S02]  /*1b90*/  SHF.R.U32.HI R10, RZ, 0x1, R6 ;  /* 0x00000001ff0a7819 */ /* 0x000fe40000011606 */
[----:B------:R-:W-:-:S04]  /*1ba0*/  SEL R3, RZ, 0x1, !P0 ;  /* 0x00000001ff037807 */ /* 0x000fc80004000000 */
[----:B------:R-:W-:-:S04]  /*1bb0*/  LOP3.LUT R3, R3, 0x1, R10, 0xf8, !PT ;  /* 0x0000000103037812 */ /* 0x000fc800078ef80a */
[----:B------:R-:W-:-:S05]  /*1bc0*/  LOP3.LUT R3, R3, R6, RZ, 0xc0, !PT ;  /* 0x0000000603037212 */ /* 0x000fca00078ec0ff */
[----:B------:R-:W-:-:S05]  /*1bd0*/  IMAD.IADD R3, R10, 0x1, R3 ;  /* 0x000000010a037824 */ /* 0x000fca00078e0203 */
[----:B------:R-:W-:Y:S01]  /*1be0*/  LOP3.LUT R0, R3, R0, RZ, 0xfc, !PT ;  /* 0x0000000003007212 */ /* 0x000fe200078efcff */
[----:B------:R-:W-:Y:S06]  /*1bf0*/  BRA `(.L_x_27) ;  /* 0x0000000000107947 */ /* 0x000fec0003800000 */
.L_x_26:
[----:B------:R-:W-:-:S04]  /*1c00*/  LOP3.LUT R0, R0, 0x80000000, RZ, 0xc0, !PT ;  /* 0x8000000000007812 */ /* 0x000fc800078ec0ff */
[----:B------:R-:W-:Y:S01]  /*1c10*/  LOP3.LUT R0, R0, 0x7f800000, RZ, 0xfc, !PT ;  /* 0x7f80000000007812 */ /* 0x000fe200078efcff */
[----:B------:R-:W-:Y:S06]  /*1c20*/  BRA `(.L_x_27) ;  /* 0x0000000000047947 */ /* 0x000fec0003800000 */
.L_x_25:
[----:B------:R-:W-:-:S07]  /*1c30*/  LEA R0, R5, R0, 0x17 ;  /* 0x0000000005007211 */ /* 0x000fce00078eb8ff */
.L_x_27:
[----:B------:R-:W-:Y:S05]  /*1c40*/  BSYNC.RECONVERGENT B3 ;  /* 0x0000000000037941 */ /* 0x000fea0003800200 */
.L_x_24:
[----:B------:R-:W-:Y:S05]  /*1c50*/  BRA `(.L_x_28) ;  /* 0x0000000000207947 */ /* 0x000fea0003800000 */
.L_x_23:
[----:B------:R-:W-:-:S04]  /*1c60*/  LOP3.LUT R0, R0, 0x80000000, R3, 0x48, !PT ;  /* 0x8000000000007812 */ /* 0x000fc800078e4803 */
[----:B------:R-:W-:Y:S01]  /*1c70*/  LOP3.LUT R0, R0, 0x7f800000, RZ, 0xfc, !PT ;  /* 0x7f80000000007812 */ /* 0x000fe200078efcff */
[----:B------:R-:W-:Y:S06]  /*1c80*/  BRA `(.L_x_28) ;  /* 0x0000000000147947 */ /* 0x000fec0003800000 */
.L_x_22:
[----:B------:R-:W-:Y:S01]  /*1c90*/  LOP3.LUT R0, R0, 0x80000000, R3, 0x48, !PT ;  /* 0x8000000000007812 */ /* 0x000fe200078e4803 */
[----:B------:R-:W-:Y:S06]  /*1ca0*/  BRA `(.L_x_28) ;  /* 0x00000000000c7947 */ /* 0x000fec0003800000 */
.L_x_21:
[----:B------:R-:W0:Y:S01]  /*1cb0*/  MUFU.RSQ R0, -QNAN ;  /* 0xffc0000000007908 */ /* 0x000e220000001400 */
[----:B------:R-:W-:Y:S05]  /*1cc0*/  BRA `(.L_x_28) ;  /* 0x0000000000047947 */ /* 0x000fea0003800000 */
.L_x_20:
[----:B------:R-:W-:-:S07]  /*1cd0*/  FADD.FTZ R0, R3, R0 ;  /* 0x0000000003007221 */ /* 0x000fce0000010000 */
.L_x_28:
[----:B------:R-:W-:Y:S05]  /*1ce0*/  BSYNC.RECONVERGENT B2 ;  /* 0x0000000000027941 */ /* 0x000fea0003800200 */
.L_x_18:
[----:B------:R-:W-:-:S04]  /*1cf0*/  HFMA2 R5, -RZ, RZ, 0, 0 ;  /* 0x00000000ff057431 */ /* 0x000fc800000001ff */
[----:B0-----:R-:W-:Y:S05]  /*1d00*/  RET.REL.NODEC R4 `(initialize_gaussian_pulse_2d) ;  /* 0xffffffe004bc7950 */ /* 0x001fea0003c3ffff */
.L_x_29:
        /* <DEDUP_REMOVED lines=15> */
.L_x_127:


//--------------------- .text.acoustic_wave_2d_cooperative --------------------------
	.section	.text.acoustic_wave_2d_cooperative,"ax",@progbits
	.align	128
        .global         acoustic_wave_2d_cooperative
        .type           acoustic_wave_2d_cooperative,@function
        .size           acoustic_wave_2d_cooperative,(.L_x_128 - acoustic_wave_2d_cooperative)
        .other          acoustic_wave_2d_cooperative,@"STO_CUDA_ENTRY STV_DEFAULT"
acoustic_wave_2d_cooperative:
.text.acoustic_wave_2d_cooperative:
[----:B------:R-:W-:Y:S08]  /*0000*/  LDC R1, c[0x0][0x37c] ;  /* 0x0000df00ff017b82 */ /* 0x000ff00000000800 */
[----:B------:R-:W0:Y:S01]  /*0010*/  LDC R3, c[0x0][0x3a8] ;  /* 0x0000ea00ff037b82 */ /* 0x000e220000000800 */
[----:B------:R-:W1:Y:S01]  /*0020*/  S2R R6, SR_TID.Y ;  /* 0x0000000000067919 */ /* 0x000e620000002200 */
[----:B------:R-:W2:Y:S01]  /*0030*/  LDCU UR6, c[0x0][0x370] ;  /* 0x00006e00ff0677ac */ /* 0x000ea20008000800 */
[----:B------:R-:W1:Y:S01]  /*0040*/  S2R R21, SR_TID.Z ;  /* 0x0000000000157919 */ /* 0x000e620000002300 */
[----:B------:R-:W3:Y:S04]  /*0050*/  LDCU UR5, c[0x0][0x374] ;  /* 0x00006e80ff0577ac */ /* 0x000ee80008000800 */
[----:B------:R-:W4:Y:S01]  /*0060*/  LDC R2, c[0x0][0x3b0] ;  /* 0x0000ec00ff027b82 */ /* 0x000f220000000800 */
[----:B------:R-:W5:Y:S01]  /*0070*/  S2R R7, SR_TID.X ;  /* 0x0000000000077919 */ /* 0x000f620000002100 */
[----:B------:R-:W2:Y:S01]  /*0080*/  LDCU UR9, c[0x0][0x360] ;  /* 0x00006c00ff0977ac */ /* 0x000ea20008000800 */
[----:B------:R-:W2:Y:S05]  /*0090*/  LDCU UR10, c[0x0][0x364] ;  /* 0x00006c80ff0a77ac */ /* 0x000eaa0008000800 */
[----:B------:R-:W-:Y:S01]  /*00a0*/  S2UR UR15, SR_CTAID.Y ;  /* 0x00000000000f79c3 */ /* 0x000fe20000002600 */
[----:B------:R-:W-:-:S05]  /*00b0*/  CS2R.32 R19, SR_CgaSize ;  /* 0x0000000000137805 */ /* 0x000fca0000008a00 */
[----:B------:R-:W-:-:S05]  /*00c0*/  IMAD R19, R19, -0xa0, RZ ;  /* 0xffffff6013137824 */ /* 0x000fca00078e02ff */
[----:B------:R-:W-:-:S14]  /*00d0*/  R2UR UR12, R19 ;  /* 0x00000000130c72ca */ /* 0x000fdc00000e0000 */
[----:B------:R-:W3:Y:S01]  /*00e0*/  LDCU UR12, c[0x0][UR12+0x258] ;  /* 0x00004b000c0c77ac */ /* 0x000ee20008000800 */
[----:B------:R-:W-:-:S05]  /*00f0*/  CS2R.32 R19, SR_CgaSize ;  /* 0x0000000000137805 */ /* 0x000fca0000008a00 */
[----:B------:R-:W-:-:S05]  /*0100*/  IMAD R19, R19, -0xa0, RZ ;  /* 0xffffff6013137824 */ /* 0x000fca00078e02ff */
[----:B------:R-:W-:-:S14]  /*0110*/  R2UR UR13, R19 ;  /* 0x00000000130d72ca */ /* 0x000fdc00000e0000 */
[----:B------:R-:W5:Y:S01]  /*0120*/  LDCU UR13, c[0x0][UR13+0x254] ;  /* 0x00004a800d0d77ac */ /* 0x000f620008000800 */
[----:B0-----:R-:W-:Y:S01]  /*0130*/  FMUL R3, R3, R3 ;  /* 0x0000000303037220 */ /* 0x001fe20000400000 */
[----:B------:R-:W0:Y:S03]  /*0140*/  S2UR UR16, SR_CTAID.Z ;  /* 0x00000000001079c3 */ /* 0x000e260000002700 */
[----:B------:R-:W1:Y:S01]  /*0150*/  MUFU.RCP R0, R3 ;  /* 0x0000000300007308 */ /* 0x000e620000001000 */
[----:B--2---:R-:W-:-:S04]  /*0160*/  UIMAD UR8, UR9, UR10, URZ ;  /* 0x0000000a090872a4 */ /* 0x004fc8000f8e02ff */
[----:B------:R-:W2:Y:S01]  /*0170*/  S2UR UR14, SR_CTAID.X ;  /* 0x00000000000e79c3 */ /* 0x000ea20000002500 */
[----:B---3--:R-:W-:-:S07]  /*0180*/  IMAD.U32 R4, RZ, RZ, UR12 ;  /* 0x0000000cff047e24 */ /* 0x008fce000f8e00ff */
[----:B------:R-:W3:Y:S01]  /*0190*/  LDC R8, c[0x0][0x368] ;  /* 0x0000da00ff087b82 */ /* 0x000ee20000000800 */
[----:B------:R-:W2:Y:S01]  /*01a0*/  LDCU UR7, c[0x0][0x378] ;  /* 0x00006f00ff0777ac */ /* 0x000ea20008000800 */
[----:B-1----:R-:W-:-:S04]  /*01b0*/  FFMA R5, -R3, R0, 1 ;  /* 0x3f80000003057423 */ /* 0x002fc80000000100 */
[----:B------:R-:W-:Y:S01]  /*01c0*/  FFMA R9, R0, R5, R0 ;  /* 0x0000000500097223 */ /* 0x000fe20000000000 */
[----:B----4-:R-:W-:Y:S01]  /*01d0*/  FMUL R0, R2, R2 ;  /* 0x0000000202007220 */ /* 0x010fe20000400000 */
[----:B0-----:R-:W-:Y:S01]  /*01e0*/  UIMAD UR4, UR16, UR5, UR15 ;  /* 0x00000005100472a4 */ /* 0x001fe2000f8e020f */
[----:B------:R-:W-:Y:S02]  /*01f0*/  IMAD R2, R21, UR10, R6 ;  /* 0x0000000a15027c24 */ /* 0x000fe4000f8e0206 */
[----:B------:R-:W0:Y:S01]  /*0200*/  FCHK P0, R0, R3 ;  /* 0x0000000300007302 */ /* 0x000e220000000000 */
[----:B------:R-:W-:Y:S01]  /*0210*/  FFMA R18, R0, R9, RZ ;  /* 0x0000000900127223 */ /* 0x000fe200000000ff */
[----:B-----5:R-:W-:Y:S01]  /*0220*/  IMAD R19, R2, UR9, R7 ;  /* 0x0000000902137c24 */ /* 0x020fe2000f8e0207 */
[----:B--2---:R-:W-:Y:S01]  /*0230*/  UIMAD UR4, UR4, UR6, UR14 ;  /* 0x00000006040472a4 */ /* 0x004fe2000f8e020e */
[----:B------:R-:W-:Y:S02]  /*0240*/  IMAD.U32 R5, RZ, RZ, UR13 ;  /* 0x0000000dff057e24 */ /* 0x000fe4000f8e00ff */
[----:B------:R-:W-:Y:S01]  /*0250*/  FFMA R10, -R3, R18, R0 ;  /* 0x00000012030a7223 */ /* 0x000fe20000000100 */
[----:B------:R-:W-:-:S03]  /*0260*/  UIMAD UR5, UR5, UR7, URZ ;  /* 0x00000007050572a4 */ /* 0x000fc6000f8e02ff */
[----:B------:R-:W-:Y:S01]  /*0270*/  FFMA R18, R9, R10, R18 ;  /* 0x0000000a09127223 */ /* 0x000fe20000000012 */
[----:B------:R-:W-:Y:S01]  /*0280*/  UIMAD UR5, UR5, UR6, URZ ;  /* 0x00000006050572a4 */ /* 0x000fe2000f8e02ff */
[----:B---3--:R-:W-:-:S04]  /*0290*/  IMAD R8, R8, UR8, RZ ;  /* 0x0000000808087c24 */ /* 0x008fc8000f8e02ff */
[----:B------:R-:W-:Y:S01]  /*02a0*/  IMAD R19, R8, UR4, R19 ;  /* 0x0000000408137c24 */ /* 0x000fe2000f8e0213 */
[----:B0-----:R-:W-:Y:S06]  /*02b0*/  @!P0 BRA `(.L_x_30) ;  /* 0x00000000000c8947 */ /* 0x001fec0003800000 */
[----:B------:R-:W-:-:S07]  /*02c0*/  MOV R10, 0x2e0 ;  /* 0x000002e0000a7802 */ /* 0x000fce0000000f00 */
[----:B------:R-:W-:Y:S05]  /*02d0*/  CALL.REL.NOINC `($__internal_1_$__cuda_sm3x_div_rn_noftz_f32_slowpath) ;  /* 0x0000000c00fc7944 */ /* 0x000fea0003c00000 */
[----:B------:R-:W-:-:S07]  /*02e0*/  MOV R18, R2 ;  /* 0x0000000200127202 */ /* 0x000fce0000000f00 */
.L_x_30:
[----:B------:R-:W0:Y:S01]  /*02f0*/  LDC R3, c[0x0][0x3ac] ;  /* 0x0000eb00ff037b82 */ /* 0x000e220000000800 */
[----:B------:R-:W1:Y:S01]  /*0300*/  LDCU.64 UR18, c[0x0][0x358] ;  /* 0x00006b00ff1277ac */ /* 0x000e620008000a00 */
[----:B0-----:R-:W-:-:S04]  /*0310*/  FMUL R3, R3, R3 ;  /* 0x0000000303037220 */ /* 0x001fc80000400000 */
[----:B------:R-:W0:Y:S08]  /*0320*/  MUFU.RCP R2, R3 ;  /* 0x0000000300027308 */ /* 0x000e300000001000 */
[----:B------:R-:W2:Y:S01]  /*0330*/  FCHK P0, R0, R3 ;  /* 0x0000000300007302 */ /* 0x000ea20000000000 */
[----:B0-----:R-:W-:-:S04]  /*0340*/  FFMA R9, -R3, R2, 1 ;  /* 0x3f80000003097423 */ /* 0x001fc80000000102 */
[----:B------:R-:W-:-:S04]  /*0350*/  FFMA R9, R2, R9, R2 ;  /* 0x0000000902097223 */ /* 0x000fc80000000002 */
[----:B------:R-:W-:-:S04]  /*0360*/  FFMA R20, R0, R9, RZ ;  /* 0x0000000900147223 */ /* 0x000fc800000000ff */
[----:B------:R-:W-:-:S04]  /*0370*/  FFMA R2, -R3, R20, R0 ;  /* 0x0000001403027223 */ /* 0x000fc80000000100 */
[----:B------:R-:W-:Y:S01]  /*0380*/  FFMA R20, R9, R2, R20 ;  /* 0x0000000209147223 */ /* 0x000fe20000000014 */
[----:B-12---:R-:W-:Y:S06]  /*0390*/  @!P0 BRA `(.L_x_31) ;  /* 0x00000000000c8947 */ /* 0x006fec0003800000 */
[----:B------:R-:W-:-:S07]  /*03a0*/  MOV R10, 0x3c0 ;  /* 0x000003c0000a7802 */ /* 0x000fce0000000f00 */
[----:B------:R-:W-:Y:S05]  /*03b0*/  CALL.REL.NOINC `($__internal_1_$__cuda_sm3x_div_rn_noftz_f32_slowpath) ;  /* 0x0000000c00c47944 */ /* 0x000fea0003c00000 */
[----:B------:R-:W-:-:S07]  /*03c0*/  IMAD.MOV.U32 R20, RZ, RZ, R2 ;  /* 0x000000ffff147224 */ /* 0x000fce00078e0002 */
.L_x_31:
[----:B------:R-:W0:Y:S02]  /*03d0*/  LDC.64 R2, c[0x0][0x398] ;  /* 0x0000e600ff027b82 */ /* 0x000e240000000a00 */
[----:B0-----:R-:W2:Y:S02]  /*03e0*/  LDG.E R0, desc[UR18][R2.64] ;  /* 0x0000001202007981 */ /* 0x001ea4000c1e1900 */
[----:B--2---:R-:W-:-:S13]  /*03f0*/  ISETP.NE.AND P0, PT, R0, 0x1, PT ;  /* 0x000000010000780c */ /* 0x004fda0003f05270 */
[----:B------:R-:W-:Y:S05]  /*0400*/  @P0 EXIT ;  /* 0x000000000000094d */ /* 0x000fea0003800000 */
[----:B------:R-:W2:Y:S01]  /*0410*/  LDG.E R2, desc[UR18][R2.64+0x4] ;  /* 0x0000041202027981 */ /* 0x000ea2000c1e1900 */
[----:B------:R-:W2:Y:S01]  /*0420*/  LDCU UR7, c[0x0][0x3b4] ;  /* 0x00007680ff0777ac */ /* 0x000ea20008000800 */
[----:B------:R-:W-:Y:S01]  /*0430*/  IMAD R0, R8, UR5, RZ ;  /* 0x0000000508007c24 */ /* 0x000fe2000f8e02ff */
[----:B------:R-:W-:Y:S02]  /*0440*/  UIADD3 UR4, UPT, UPT, UR14, UR15, URZ ;  /* 0x0000000f0e047290 */ /* 0x000fe4000fffe0ff */
[----:B------:R-:W-:Y:S02]  /*0450*/  UIADD3 UR17, UPT, UPT, -UR16, URZ, URZ ;  /* 0x000000ff10117290 */ /* 0x000fe4000fffe1ff */
[----:B------:R-:W-:Y:S01]  /*0460*/  UIADD3 UR6, UPT, UPT, -UR5, -0x7fffffff, URZ ;  /* 0x8000000105067890 */ /* 0x000fe2000fffe1ff */
[----:B------:R-:W0:Y:S01]  /*0470*/  LDCU.64 UR10, c[0x0][0x3a0] ;  /* 0x00007400ff0a77ac */ /* 0x000e220008000a00 */
[----:B------:R-:W1:Y:S01]  /*0480*/  LDCU.64 UR8, c[0x0][0x398] ;  /* 0x00007300ff0877ac */ /* 0x000e620008000a00 */
[----:B--2---:R-:W-:-:S13]  /*0490*/  ISETP.GE.AND P0, PT, R2, UR7, PT ;  /* 0x0000000702007c0c */ /* 0x004fda000bf06270 */
[----:B01----:R-:W-:Y:S05]  /*04a0*/  @P0 EXIT ;  /* 0x000000000000094d */ /* 0x003fea0003800000 */
[----:B------:R-:W0:Y:S01]  /*04b0*/  LDCU.64 UR14, c[0x0][0x388] ;  /* 0x00007100ff0e77ac */ /* 0x000e220008000a00 */
[----:B------:R-:W-:Y:S01]  /*04c0*/  IMAD.IADD R6, R7, 0x1, R6 ;  /* 0x0000000107067824 */ /* 0x000fe200078e0206 */
[----:B------:R-:W1:Y:S04]  /*04d0*/  LDCU.64 UR22, c[0x0][0x390] ;  /* 0x00007200ff1677ac */ /* 0x000e680008000a00 */
[----:B------:R-:W-:Y:S01]  /*04e0*/  LOP3.LUT R21, R6, R21, RZ, 0xfc, !PT ;  /* 0x0000001506157212 */ /* 0x000fe200078efcff */
[----:B------:R-:W2:Y:S01]  /*04f0*/  LDCU.64 UR20, c[0x0][0x380] ;  /* 0x00007000ff1477ac */ /* 0x000ea20008000a00 */
[----:B------:R-:W-:Y:S02]  /*0500*/  UIADD3 UR7, UP0, UPT, UR8, 0x4, URZ ;  /* 0x0000000408077890 */ /* 0x000fe4000ff1e0ff */
[----:B------:R-:W-:-:S02]  /*0510*/  UIADD3 UR5, UPT, UPT, UR11, -0x1, URZ ;  /* 0xffffffff0b057890 */ /* 0x000fc4000fffe0ff */
[----:B------:R-:W-:Y:S02]  /*0520*/  UIADD3.X UR8, UPT, UPT, URZ, UR9, URZ, UP0, !UPT ;  /* 0x00000009ff087290 */ /* 0x000fe400087fe4ff */
[----:B------:R-:W-:Y:S01]  /*0530*/  UISETP.NE.AND UP0, UPT, UR4, UR17, UPT ;  /* 0x000000110400728c */ /* 0x000fe2000bf05270 */
[----:B0-----:R-:W-:Y:S01]  /*0540*/  IMAD.U32 R8, RZ, RZ, UR14 ;  /* 0x0000000eff087e24 */ /* 0x001fe2000f8e00ff */
[----:B------:R-:W-:Y:S01]  /*0550*/  MOV R9, UR15 ;  /* 0x0000000f00097c02 */ /* 0x000fe20008000f00 */
[----:B------:R-:W-:Y:S01]  /*0560*/  UIMAD UR9, UR10, UR11, URZ ;  /* 0x0000000b0a0972a4 */ /* 0x000fe2000f8e02ff */
[----:B-1----:R-:W-:Y:S01]  /*0570*/  MOV R10, UR22 ;  /* 0x00000016000a7c02 */ /* 0x002fe20008000f00 */
[----:B------:R-:W-:Y:S01]  /*0580*/  IMAD.U32 R11, RZ, RZ, UR23 ;  /* 0x00000017ff0b7e24 */ /* 0x000fe2000f8e00ff */
[----:B------:R-:W-:Y:S01]  /*0590*/  UIADD3 UR4, UPT, UPT, UR10, -0x1, URZ ;  /* 0xffffffff0a047890 */ /* 0x000fe2000fffe0ff */
[----:B--2---:R-:W-:Y:S01]  /*05a0*/  IMAD.U32 R6, RZ, RZ, UR20 ;  /* 0x00000014ff067e24 */ /* 0x004fe2000f8e00ff */
[----:B------:R-:W-:Y:S01]  /*05b0*/  USEL UR6, UR6, 0x1, !UP0 ;  /* 0x0000000106067887 */ /* 0x000fe2000c000000 */
[----:B------:R-:W-:-:S11]  /*05c0*/  IMAD.U32 R7, RZ, RZ, UR21 ;  /* 0x00000015ff077e24 */ /* 0x000fd6000f8e00ff */
.L_x_50:
[----:B------:R-:W-:Y:S01]  /*05d0*/  ISETP.GE.AND P0, PT, R19, UR9, PT ;  /* 0x0000000913007c0c */ /* 0x000fe2000bf06270 */
[----:B------:R-:W-:Y:S01]  /*05e0*/  BSSY.RECONVERGENT B0, `(.L_x_32) ;  /* 0x0000043000007945 */ /* 0x000fe20003800200 */
[----:B------:R-:W-:Y:S01]  /*05f0*/  MOV R2, R10 ;  /* 0x0000000a00027202 */ /* 0x000fe20000000f00 */
[----:B------:R-:W-:-:S10]  /*0600*/  IMAD.MOV.U32 R3, RZ, RZ, R11 ;  /* 0x000000ffff037224 */ /* 0x000fd400078e000b */
[----:B0-----:R-:W-:Y:S05]  /*0610*/  @P0 BRA `(.L_x_33) ;  /* 0x0000000000fc0947 */ /* 0x001fea0003800000 */
[----:B------:R-:W0:Y:S01]  /*0620*/  LDC R10, c[0x0][0x3a0] ;  /* 0x0000e800ff0a7b82 */ /* 0x000e220000000800 */
[----:B------:R-:W-:-:S07]  /*0630*/  IMAD.MOV.U32 R25, RZ, RZ, R19 ;  /* 0x000000ffff197224 */ /* 0x000fce00078e0013 */
[----:B------:R-:W1:Y:S01]  /*0640*/  LDC R23, c[0x0][0x3a0] ;  /* 0x0000e800ff177b82 */ /* 0x000e620000000800 */
[----:B0-----:R-:W-:-:S04]  /*0650*/  IABS R22, R10 ;  /* 0x0000000a00167213 */ /* 0x001fc80000000000 */
[----:B------:R-:W0:Y:S08]  /*0660*/  I2F.RP R12, R22 ;  /* 0x00000016000c7306 */ /* 0x000e300000209400 */
[----:B0-----:R-:W0:Y:S02]  /*0670*/  MUFU.RCP R12, R12 ;  /* 0x0000000c000c7308 */ /* 0x001e240000001000 */
[----:B0-----:R-:W-:-:S06]  /*0680*/  VIADD R10, R12, 0xffffffe ;  /* 0x0ffffffe0c0a7836 */ /* 0x001fcc0000000000 */
[----:B------:R0:W2:Y:S02]  /*0690*/  F2I.FTZ.U32.TRUNC.NTZ R11, R10 ;  /* 0x0000000a000b7305 */ /* 0x0000a4000021f000 */
[----:B0-----:R-:W-:Y:S01]  /*06a0*/  IMAD.MOV.U32 R10, RZ, RZ, RZ ;  /* 0x000000ffff0a7224 */ /* 0x001fe200078e00ff */
[----:B--2---:R-:W-:-:S05]  /*06b0*/  IADD3 R13, PT, PT, RZ, -R11, RZ ;  /* 0x8000000bff0d7210 */ /* 0x004fca0007ffe0ff */
[----:B------:R-:W-:-:S04]  /*06c0*/  IMAD R13, R13, R22, RZ ;  /* 0x000000160d0d7224 */ /* 0x000fc800078e02ff */
[----:B-1----:R-:W-:-:S07]  /*06d0*/  IMAD.HI.U32 R24, R11, R13, R10 ;  /* 0x0000000d0b187227 */ /* 0x002fce00078e000a */
.L_x_36:
[----:B01----:R-:W-:Y:S01]  /*06e0*/  IABS R11, R25 ;  /* 0x00000019000b7213 */ /* 0x003fe20000000000 */
[----:B------:R-:W-:Y:S01]  /*06f0*/  BSSY.RECONVERGENT B1, `(.L_x_34) ;  /* 0x000002e000017945 */ /* 0x000fe20003800200 */
[----:B------:R-:W-:-:S03]  /*0700*/  IABS R14, R23 ;  /* 0x00000017000e7213 */ /* 0x000fc60000000000 */
[----:B------:R-:W-:-:S05]  /*0710*/  IMAD.HI.U32 R10, R24, R11, RZ ;  /* 0x0000000b180a7227 */ /* 0x000fca00078e00ff */
[----:B------:R-:W-:-:S05]  /*0720*/  IADD3 R12, PT, PT, -R10, RZ, RZ ;  /* 0x000000ff0a0c7210 */ /* 0x000fca0007ffe1ff */
[----:B------:R-:W-:-:S05]  /*0730*/  IMAD R11, R14, R12, R11 ;  /* 0x0000000c0e0b7224 */ /* 0x000fca00078e020b */
[----:B------:R-:W-:-:S13]  /*0740*/  ISETP.GT.U32.AND P2, PT, R22, R11, PT ;  /* 0x0000000b1600720c */ /* 0x000fda0003f44070 */
[----:B------:R-:W-:Y:S02]  /*0750*/  @!P2 IMAD.IADD R11, R11, 0x1, -R14 ;  /* 0x000000010b0ba824 */ /* 0x000fe400078e0a0e */
[----:B------:R-:W-:Y:S01]  /*0760*/  @!P2 VIADD R10, R10, 0x1 ;  /* 0x000000010a0aa836 */ /* 0x000fe20000000000 */
[----:B------:R-:W-:Y:S02]  /*0770*/  ISETP.NE.AND P2, PT, R23, RZ, PT ;  /* 0x000000ff1700720c */ /* 0x000fe40003f45270 */
[----:B------:R-:W-:Y:S02]  /*0780*/  ISETP.GE.U32.AND P0, PT, R11, R22, PT ;  /* 0x000000160b00720c */ /* 0x000fe40003f06070 */
[----:B------:R-:W-:-:S04]  /*0790*/  LOP3.LUT R11, R25, R23, RZ, 0x3c, !PT ;  /* 0x00000017190b7212 */ /* 0x000fc800078e3cff */
[----:B------:R-:W-:-:S07]  /*07a0*/  ISETP.GE.AND P1, PT, R11, RZ, PT ;  /* 0x000000ff0b00720c */ /* 0x000fce0003f26270 */
[----:B------:R-:W-:-:S06]  /*07b0*/  @P0 IADD3 R10, PT, PT, R10, 0x1, RZ ;  /* 0x000000010a0a0810 */ /* 0x000fcc0007ffe0ff */
[----:B------:R-:W-:Y:S01]  /*07c0*/  @!P1 IMAD.MOV R10, RZ, RZ, -R10 ;  /* 0x000000ffff0a9224 */ /* 0x000fe200078e0a0a */
[----:B------:R-:W-:-:S05]  /*07d0*/  @!P2 LOP3.LUT R10, RZ, R23, RZ, 0x33, !PT ;  /* 0x00000017ff0aa212 */ /* 0x000fca00078e33ff */
[----:B------:R-:W-:-:S04]  /*07e0*/  IMAD.MOV R12, RZ, RZ, -R10 ;  /* 0x000000ffff0c7224 */ /* 0x000fc800078e0a0a */
[----:B------:R-:W-:-:S05]  /*07f0*/  IMAD R11, R23, R12, R25 ;  /* 0x0000000c170b7224 */ /* 0x000fca00078e0219 */
[----:B------:R-:W-:-:S04]  /*0800*/  ISETP.NE.AND P0, PT, R11, UR4, PT ;  /* 0x000000040b007c0c */ /* 0x000fc8000bf05270 */
[----:B------:R-:W-:-:S04]  /*0810*/  ISETP.NE.AND P0, PT, R11, RZ, P0 ;  /* 0x000000ff0b00720c */ /* 0x000fc80000705270 */
[----:B------:R-:W-:-:S04]  /*0820*/  ISETP.NE.AND P0, PT, R10, RZ, P0 ;  /* 0x000000ff0a00720c */ /* 0x000fc80000705270 */
[----:B------:R-:W-:-:S13]  /*0830*/  ISETP.NE.AND P0, PT, R10, UR5, P0 ;  /* 0x000000050a007c0c */ /* 0x000fda0008705270 */
[----:B------:R-:W-:-:S05]  /*0840*/  @!P0 IMAD.WIDE R10, R25, 0x4, R6 ;  /* 0x00000004190a8825 */ /* 0x000fca00078e0206 */
[----:B------:R0:W-:Y:S01]  /*0850*/  @!P0 STG.E desc[UR18][R10.64], RZ ;  /* 0x000000ff0a008986 */ /* 0x0001e2000c101912 */
[----:B------:R-:W-:Y:S05]  /*0860*/  @!P0 BRA `(.L_x_35) ;  /* 0x0000000000588947 */ /* 0x000fea0003800000 */
[C---:B------:R-:W-:Y:S01]  /*0870*/  IMAD.WIDE R14, R25.reuse, 0x4, R8 ;  /* 0x00000004190e7825 */ /* 0x040fe200078e0208 */
[----:B------:R-:W-:-:S04]  /*0880*/  IADD3 R17, PT, PT, R25, -R23, RZ ;  /* 0x8000001719117210 */ /* 0x000fc80007ffe0ff */
[----:B------:R-:W2:Y:S01]  /*0890*/  LDG.E R27, desc[UR18][R14.64] ;  /* 0x000000120e1b7981 */ /* 0x000ea2000c1e1900 */
[----:B0-----:R-:W-:-:S03]  /*08a0*/  IMAD.WIDE R10, R23, 0x4, R14 ;  /* 0x00000004170a7825 */ /* 0x001fc600078e020e */
[----:B------:R-:W3:Y:S01]  /*08b0*/  LDG.E R26, desc[UR18][R14.64+0x4] ;  /* 0x000004120e1a7981 */ /* 0x000ee2000c1e1900 */
[----:B------:R-:W-:-:S03]  /*08c0*/  IMAD.WIDE R12, R25, 0x4, R2 ;  /* 0x00000004190c7825 */ /* 0x000fc600078e0202 */
[----:B------:R-:W4:Y:S01]  /*08d0*/  LDG.E R28, desc[UR18][R14.64+-0x4] ;  /* 0xfffffc120e1c7981 */ /* 0x000f22000c1e1900 */
[----:B------:R-:W-:-:S03]  /*08e0*/  IMAD.WIDE R16, R17, 0x4, R8 ;  /* 0x0000000411107825 */ /* 0x000fc600078e0208 */
[----:B------:R-:W5:Y:S04]  /*08f0*/  LDG.E R10, desc[UR18][R10.64] ;  /* 0x000000120a0a7981 */ /* 0x000f68000c1e1900 */
[----:B------:R-:W5:Y:S04]  /*0900*/  LDG.E R12, desc[UR18][R12.64] ;  /* 0x000000120c0c7981 */ /* 0x000f68000c1e1900 */
[----:B------:R-:W5:Y:S01]  /*0910*/  LDG.E R17, desc[UR18][R16.64] ;  /* 0x0000001210117981 */ /* 0x000f62000c1e1900 */
[----:B--2---:R-:W-:-:S04]  /*0920*/  FADD R27, R27, R27 ;  /* 0x0000001b1b1b7221 */ /* 0x004fc80000000000 */
[----:B---3--:R-:W-:-:S04]  /*0930*/  FADD R29, R26, -R27 ;  /* 0x8000001b1a1d7221 */ /* 0x008fc80000000000 */
[----:B----4-:R-:W-:Y:S01]  /*0940*/  FADD R29, R29, R28 ;  /* 0x0000001c1d1d7221 */ /* 0x010fe20000000000 */
[----:B-----5:R-:W-:Y:S01]  /*0950*/  FADD R26, -R27, R10 ;  /* 0x0000000a1b1a7221 */ /* 0x020fe20000000100 */
[----:B------:R-:W-:-:S04]  /*0960*/  IMAD.WIDE R10, R25, 0x4, R6 ;  /* 0x00000004190a7825 */ /* 0x000fc800078e0206 */
[----:B------:R-:W-:Y:S01]  /*0970*/  FADD R28, R27, -R12 ;  /* 0x8000000c1b1c7221 */ /* 0x000fe20000000000 */
[----:B------:R-:W-:-:S03]  /*0980*/  FADD R15, R26, R17 ;  /* 0x000000111a0f7221 */ /* 0x000fc60000000000 */
[----:B------:R-:W-:-:S04]  /*0990*/  FFMA R28, R29, R18, R28 ;  /* 0x000000121d1c7223 */ /* 0x000fc8000000001c */
[----:B------:R-:W-:-:S04]  /*09a0*/  FFMA R15, R15, R20, R28 ;  /* 0x000000140f0f7223 */ /* 0x000fc8000000001c */
[----:B------:R-:W-:-:S05]  /*09b0*/  FMUL R15, R15, 0.99900001287460327148 ;  /* 0x3f7fbe770f0f7820 */ /* 0x000fca0000400000 */
[----:B------:R1:W-:Y:S02]  /*09c0*/  STG.E desc[UR18][R10.64], R15 ;  /* 0x0000000f0a007986 */ /* 0x0003e4000c101912 */
.L_x_35:
[----:B------:R-:W-:Y:S05]  /*09d0*/  BSYNC.RECONVERGENT B1 ;  /* 0x0000000000017941 */ /* 0x000fea0003800200 */
.L_x_34:
[----:B------:R-:W-:-:S05]  /*09e0*/  IMAD.IADD R25, R0, 0x1, R25 ;  /* 0x0000000100197824 */ /* 0x000fca00078e0219 */
[----:B------:R-:W-:-:S13]  /*09f0*/  ISETP.GE.AND P0, PT, R25, UR9, PT ;  /* 0x0000000919007c0c */ /* 0x000fda000bf06270 */
[----:B------:R-:W-:Y:S05]  /*0a00*/  @!P0 BRA `(.L_x_36) ;  /* 0xfffffffc00348947 */ /* 0x000fea000383ffff */
.L_x_33:
[----:B------:R-:W-:Y:S05]  /*0a10*/  BSYNC.RECONVERGENT B0 ;  /* 0x0000000000007941 */ /* 0x000fea0003800200 */
.L_x_32:
[----:B------:R-:W-:-:S04]  /*0a20*/  UISETP.NE.U32.AND UP0, UPT, UR12, URZ, UPT ;  /* 0x000000ff0c00728c */ /* 0x000fc8000bf05070 */
[----:B------:R-:W-:-:S09]  /*0a30*/  UISETP.NE.AND.EX UP0, UPT, UR13, URZ, UPT, UP0 ;  /* 0x000000ff0d00728c */ /* 0x000fd2000bf05300 */
[----:B------:R-:W-:Y:S05]  /*0a40*/  BRA.U !UP0, `(.L_x_37) ;  /* 0x00000005085c7547 */ /* 0x000fea000b800000 */
[----:B------:R-:W-:Y:S01]  /*0a50*/  UMOV UR10, 0xffffffff ;  /* 0xffffffff000a7882 */ /* 0x000fe20000000000 */
[----:B------:R-:W-:Y:S02]  /*0a60*/  ISETP.NE.AND P0, PT, R21, RZ, PT ;  /* 0x000000ff1500720c */ /* 0x000fe40003f05270 */
[----:B------:R-:W-:Y:S11]  /*0a70*/  BRA.DIV UR10, `(.L_x_38) ;  /* 0x000000060a547947 */ /* 0x000ff6000b800000 */
[----:B------:R-:W-:Y:S06]  /*0a80*/  BAR.SYNC.DEFER_BLOCKING 0x0 ;  /* 0x0000000000007b1d */ /* 0x000fec0000010000 */
.L_x_53:
[----:B------:R-:W-:Y:S01]  /*0a90*/  BSSY B0, `(.L_x_39) ;  /* 0x0000018000007945 */ /* 0x000fe20003800000 */
[----:B------:R-:W-:-:S03]  /*0aa0*/  ISETP.NE.AND P1, PT, R19, RZ, PT ;  /* 0x000000ff1300720c */ /* 0x000fc60003f25270 */
[----:B------:R-:W-:Y:S10]  /*0ab0*/  @P0 BRA `(.L_x_40) ;  /* 0x0000000000540947 */ /* 0x000ff40003800000 */
[----:B01----:R-:W0:Y:S01]  /*0ac0*/  S2R R11, SR_LANEID ;  /* 0x00000000000b7919 */ /* 0x003e220000000000 */
[----:B------:R-:W-:Y:S02]  /*0ad0*/  VOTEU.ANY UR10, UPT, PT ;  /* 0x00000000000a7886 */ /* 0x000fe400038e0100 */
[----:B------:R-:W0:Y:S08]  /*0ae0*/  FLO.U32 R12, UR10 ;  /* 0x0000000a000c7d00 */ /* 0x000e3000080e0000 */
[----:B------:R-:W1:Y:S01]  /*0af0*/  POPC R10, UR10 ;  /* 0x0000000a000a7d09 */ /* 0x000e620008000000 */
[----:B0-----:R-:W-:Y:S01]  /*0b00*/  ISETP.EQ.U32.AND P2, PT, R12, R11, PT ;  /* 0x0000000b0c00720c */ /* 0x001fe20003f42070 */
[----:B-1----:R-:W-:-:S12]  /*0b10*/  IMAD R11, R10, UR6, RZ ;  /* 0x000000060a0b7c24 */ /* 0x002fd8000f8e02ff */
[----:B------:R-:W-:Y:S06]  /*0b20*/  @P2 MEMBAR.ALL.GPU ;  /* 0x0000000000002992 */ /* 0x000fec000000a000 */
[----:B------:R-:W-:-:S00]  /*0b30*/  @P2 ERRBAR ;  /* 0x00000000000029ab */ /* 0x000fc00000000000 */
[----:B------:R-:W-:Y:S06]  /*0b40*/  @P2 CGAERRBAR ;  /* 0x00000000000025ab */ /* 0x000fec0000000000 */
[----:B------:R-:W2:Y:S01]  /*0b50*/  @P2 ATOM.E.ADD.STRONG.GPU PT, R11, desc[UR18][R4.64+0x4], R11 ;  /* 0x8000040b040b298a */ /* 0x000ea200081ef112 */
[----:B------:R-:W0:Y:S02]  /*0b60*/  S2R R13, SR_LTMASK ;  /* 0x00000000000d7919 */ /* 0x000e240000003900 */
[----:B0-----:R-:W-:-:S06]  /*0b70*/  LOP3.LUT R13, R13, UR10, RZ, 0xc0, !PT ;  /* 0x0000000a0d0d7c12 */ /* 0x001fcc000f8ec0ff */
[----:B------:R-:W0:Y:S01]  /*0b80*/  POPC R13, R13 ;  /* 0x0000000d000d7309 */ /* 0x000e220000000000 */
[----:B--2---:R-:W0:Y:S02]  /*0b90*/  SHFL.IDX PT, R10, R11, R12, 0x1f ;  /* 0x00001f0c0b0a7589 */ /* 0x004e2400000e0000 */
[----:B0-----:R-:W-:-:S07]  /*0ba0*/  IMAD R10, R13, UR6, R10 ;  /* 0x000000060d0a7c24 */ /* 0x001fce000f8e020a */
.L_x_41:
[----:B------:R-:W2:Y:S04]  /*0bb0*/  LD.E.STRONG.GPU R11, desc[UR18][R4.64+0x4] ;  /* 0x00000412040b7980 */ /* 0x000ea8000c10f900 */
[----:B--2---:R-:W-:Y:S01]  /*0bc0*/  CCTL.IVALL ;  /* 0x00000000ff00798f */ /* 0x004fe20002000000 */
[----:B------:R-:W-:Y:S05]  /*0bd0*/  YIELD ;  /* 0x0000000000007946 */ /* 0x000fea0003800000 */
[----:B------:R-:W-:-:S04]  /*0be0*/  LOP3.LUT R11, R11, R10, RZ, 0x3c, !PT ;  /* 0x0000000a0b0b7212 */ /* 0x000fc800078e3cff */
[----:B------:R-:W-:-:S13]  /*0bf0*/  ISETP.GT.AND P2, PT, R11, -0x1, PT ;  /* 0xffffffff0b00780c */ /* 0x000fda0003f44270 */
[----:B------:R-:W-:Y:S05]  /*0c00*/  @P2 BRA `(.L_x_41) ;  /* 0xfffffffc00e82947 */ /* 0x000fea000383ffff */
.L_x_40:
[----:B------:R-:W-:Y:S05]  /*0c10*/  BSYNC B0 ;  /* 0x0000000000007941 */ /* 0x000fea0003800000 */
.L_x_39:
[----:B------:R-:W-:-:S03]  /*0c20*/  UMOV UR10, 0xffffffff ;  /* 0xffffffff000a7882 */ /* 0x000fc60000000000 */
[----:B------:R-:W-:Y:S05]  /*0c30*/  BRA.DIV UR10, `(.L_x_42) ;  /* 0x000000060a147947 */ /* 0x000fea000b800000 */
[----:B------:R-:W-:Y:S06]  /*0c40*/  BAR.SYNC.DEFER_BLOCKING 0x0 ;  /* 0x0000000000007b1d */ /* 0x000fec0000010000 */
.L_x_56:
[----:B------:R-:W-:Y:S01]  /*0c50*/  BSSY.RECONVERGENT B0, `(.L_x_43) ;  /* 0x0000012000007945 */ /* 0x000fe20003800200 */
[----:B01----:R-:W-:Y:S01]  /*0c60*/  IMAD.MOV.U32 R10, RZ, RZ, R2 ;  /* 0x000000ffff0a7224 */ /* 0x003fe200078e0002 */
[----:B------:R-:W-:Y:S02]  /*0c70*/  MOV R11, R3 ;  /* 0x00000003000b7202 */ /* 0x000fe40000000f00 */
[----:B------:R-:W-:Y:S05]  /*0c80*/  @P1 BRA `(.L_x_44) ;  /* 0x0000000000381947 */ /* 0x000fea0003800000 */
[----:B------:R-:W0:Y:S01]  /*0c90*/  S2R R10, SR_LANEID ;  /* 0x00000000000a7919 */ /* 0x000e220000000000 */
[----:B------:R-:W-:Y:S01]  /*0ca0*/  VOTEU.ANY UR10, UPT, PT ;  /* 0x00000000000a7886 */ /* 0x000fe200038e0100 */
[----:B------:R-:W-:Y:S01]  /*0cb0*/  IMAD.U32 R12, RZ, RZ, UR7 ;  /* 0x00000007ff0c7e24 */ /* 0x000fe2000f8e00ff */
[----:B------:R-:W-:Y:S02]  /*0cc0*/  UFLO.U32 UR11, UR10 ;  /* 0x0000000a000b72bd */ /* 0x000fe400080e0000 */
[----:B------:R-:W1:Y:S01]  /*0cd0*/  POPC R15, UR10 ;  /* 0x0000000a000f7d09 */ /* 0x000e620008000000 */
[----:B------:R-:W-:-:S03]  /*0ce0*/  IMAD.U32 R13, RZ, RZ, UR8 ;  /* 0x00000008ff0d7e24 */ /* 0x000fc6000f8e00ff */
[----:B0-----:R-:W-:-:S13]  /*0cf0*/  ISETP.EQ.U32.AND P1, PT, R10, UR11, PT ;  /* 0x0000000b0a007c0c */ /* 0x001fda000bf22070 */
[----:B-1----:R0:W-:Y:S01]  /*0d00*/  @P1 REDG.E.ADD.STRONG.GPU desc[UR18][R12.64], R15 ;  /* 0x0000000f0c00198e */ /* 0x0021e2000c12e112 */
[----:B------:R-:W-:Y:S01]  /*0d10*/  MOV R10, R8 ;  /* 0x00000008000a7202 */ /* 0x000fe20000000f00 */
[----:B------:R-:W-:Y:S01]  /*0d20*/  IMAD.MOV.U32 R11, RZ, RZ, R9 ;  /* 0x000000ffff0b7224 */ /* 0x000fe200078e0009 */
[----:B------:R-:W-:Y:S01]  /*0d30*/  MOV R9, R7 ;  /* 0x0000000700097202 */ /* 0x000fe20000000f00 */
[----:B------:R-:W-:Y:S02]  /*0d40*/  IMAD.MOV.U32 R8, RZ, RZ, R6 ;  /* 0x000000ffff087224 */ /* 0x000fe400078e0006 */
[----:B------:R-:W-:Y:S02]  /*0d50*/  IMAD.MOV.U32 R6, RZ, RZ, R2 ;  /* 0x000000ffff067224 */ /* 0x000fe400078e0002 */
[----:B------:R-:W-:-:S07]  /*0d60*/  IMAD.MOV.U32 R7, RZ, RZ, R3 ;  /* 0x000000ffff077224 */ /* 0x000fce00078e0003 */
.L_x_44:
[----:B------:R-:W-:Y:S05]  /*0d70*/  BSYNC.RECONVERGENT B0 ;  /* 0x0000000000007941 */ /* 0x000fea0003800200 */
.L_x_43:
[----:B------:R-:W-:-:S03]  /*0d80*/  UMOV UR10, 0xffffffff ;  /* 0xffffffff000a7882 */ /* 0x000fc60000000000 */
[----:B------:R-:W-:Y:S05]  /*0d90*/  BRA.DIV UR10, `(.L_x_45) ;  /* 0x000000020aec7947 */ /* 0x000fea000b800000 */
[----:B------:R-:W-:Y:S06]  /*0da0*/  BAR.SYNC.DEFER_BLOCKING 0x0 ;  /* 0x0000000000007b1d */ /* 0x000fec0000010000 */
.L_x_59:
[----:B------:R-:W-:Y:S04]  /*0db0*/  BSSY B0, `(.L_x_46) ;  /* 0x0000017000007945 */ /* 0x000fe80003800000 */
[----:B------:R-:W-:Y:S05]  /*0dc0*/  @P0 BRA `(.L_x_47) ;  /* 0x0000000000540947 */ /* 0x000fea0003800000 */
[----:B------:R-:W1:Y:S01]  /*0dd0*/  S2R R3, SR_LANEID ;  /* 0x0000000000037919 */ /* 0x000e620000000000 */
[----:B------:R-:W-:Y:S02]  /*0de0*/  VOTEU.ANY UR10, UPT, PT ;  /* 0x00000000000a7886 */ /* 0x000fe400038e0100 */
[----:B0-----:R-:W1:Y:S08]  /*0df0*/  FLO.U32 R12, UR10 ;  /* 0x0000000a000c7d00 */ /* 0x001e7000080e0000 */
[----:B------:R-:W0:Y:S01]  /*0e00*/  POPC R2, UR10 ;  /* 0x0000000a00027d09 */ /* 0x000e220008000000 */
[----:B-1----:R-:W-:Y:S01]  /*0e10*/  ISETP.EQ.U32.AND P0, PT, R12, R3, PT ;  /* 0x000000030c00720c */ /* 0x002fe20003f02070 */
[----:B0-----:R-:W-:-:S12]  /*0e20*/  IMAD R3, R2, UR6, RZ ;  /* 0x0000000602037c24 */ /* 0x001fd8000f8e02ff */
        /* <DEDUP_REMOVED lines=9> */
.L_x_48:
[----:B------:R-:W2:Y:S04]  /*0ec0*/  LD.E.STRONG.GPU R3, desc[UR18][R4.64+0x4] ;  /* 0x0000041204037980 */ /* 0x000ea8000c10f900 */
[----:B--2---:R-:W-:Y:S01]  /*0ed0*/  CCTL.IVALL ;  /* 0x00000000ff00798f */ /* 0x004fe20002000000 */
[----:B------:R-:W-:Y:S05]  /*0ee0*/  YIELD ;  /* 0x0000000000007946 */ /* 0x000fea0003800000 */
[----:B------:R-:W-:-:S04]  /*0ef0*/  LOP3.LUT R3, R3, R2, RZ, 0x3c, !PT ;  /* 0x0000000203037212 */ /* 0x000fc800078e3cff */
[----:B------:R-:W-:-:S13]  /*0f00*/  ISETP.GT.AND P0, PT, R3, -0x1, PT ;  /* 0xffffffff0300780c */ /* 0x000fda0003f04270 */
[----:B------:R-:W-:Y:S05]  /*0f10*/  @P0 BRA `(.L_x_48) ;  /* 0xfffffffc00e80947 */ /* 0x000fea000383ffff */
.L_x_47:
[----:B------:R-:W-:Y:S05]  /*0f20*/  BSYNC B0 ;  /* 0x0000000000007941 */ /* 0x000fea0003800000 */
.L_x_46:
[----:B------:R-:W-:-:S03]  /*0f30*/  UMOV UR10, 0xffffffff ;  /* 0xffffffff000a7882 */ /* 0x000fc60000000000 */
[----:B------:R-:W-:Y:S05]  /*0f40*/  BRA.DIV UR10, `(.L_x_49) ;  /* 0x000000020ab07947 */ /* 0x000fea000b800000 */
[----:B------:R-:W-:Y:S06]  /*0f50*/  BAR.SYNC.DEFER_BLOCKING 0x0 ;  /* 0x0000000000007b1d */ /* 0x000fec0000010000 */
.L_x_62:
[----:B------:R-:W1:Y:S01]  /*0f60*/  LDC.64 R2, c[0x0][0x398] ;  /* 0x0000e600ff027b82 */ /* 0x000e620000000a00 */
[----:B------:R-:W2:Y:S01]  /*0f70*/  LDCU UR10, c[0x0][0x3b4] ;  /* 0x00007680ff0a77ac */ /* 0x000ea20008000800 */
[----:B-1----:R-:W2:Y:S02]  /*0f80*/  LDG.E R2, desc[UR18][R2.64+0x4] ;  /* 0x0000041202027981 */ /* 0x002ea4000c1e1900 */
[----:B--2---:R-:W-:-:S13]  /*0f90*/  ISETP.GE.AND P0, PT, R2, UR10, PT ;  /* 0x0000000a02007c0c */ /* 0x004fda000bf06270 */
[----:B------:R-:W-:Y:S05]  /*0fa0*/  @!P0 BRA `(.L_x_50) ;  /* 0xfffffff400888947 */ /* 0x000fea000383ffff */
[----:B------:R-:W-:Y:S05]  /*0fb0*/  EXIT ;  /* 0x000000000000794d */ /* 0x000fea0003800000 */
.L_x_37:
[----:B------:R-:W-:Y:S05]  /*0fc0*/  BPT.TRAP 0x1 ;  /* 0x000000040000795c */ /* 0x000fea0000300000 */
.L_x_38:
[----:B------:R-:W-:Y:S01]  /*0fd0*/  HFMA2 R13, -RZ, RZ, 0, 0 ;  /* 0x00000000ff0d7431 */ /* 0x000fe200000001ff */
[----:B------:R-:W-:Y:S01]  /*0fe0*/  BSSY B0, `(.L_x_51) ;  /* 0x0000009000007945 */ /* 0x000fe20003800000 */
[----:B------:R-:W-:Y:S02]  /*0ff0*/  IMAD.MOV.U32 R14, RZ, RZ, 0x0 ;  /* 0x00000000ff0e7424 */ /* 0x000fe400078e00ff */
[----:B------:R-:W-:-:S07]  /*1000*/  IMAD.MOV.U32 R12, RZ, RZ, -0x1 ;  /* 0xffffffffff0c7424 */ /* 0x000fce00078e00ff */
[----:B01----:R-:W-:Y:S05]  /*1010*/  WARPSYNC.COLLECTIVE.ALL `(.L_x_52) ;  /* 0x0000000000147948 */ /* 0x003fea0003c00000 */
[----:B------:R-:W-:-:S04]  /*1020*/  SHF.L.U32 R14, R14, 0x10, RZ ;  /* 0x000000100e0e7819 */ /* 0x000fc800000006ff */
[----:B------:R-:W-:-:S05]  /*1030*/  LOP3.LUT R14, R14, 0xf, R13, 0xf8, !PT ;  /* 0x0000000f0e0e7812 */ /* 0x000fca00078ef80d */
[----:B------:R2:W-:Y:S02]  /*1040*/  BAR.SYNC.DEFER_BLOCKING R14, R14 ;  /* 0x0000000e0000731d */ /* 0x0005e40000010000 */
[----:B--2---:R-:W-:-:S04]  /*1050*/  SHF.R.U32 R14, R14, 0x10, RZ ;  /* 0x000000100e0e7819 */ /* 0x004fc800000016ff */
[----:B01----:R-:W-:Y:S05]  /*1060*/  ENDCOLLECTIVE ;  /* 0x000000000000791b */ /* 0x003fea0003800000 */
.L_x_52:
[----:B------:R-:W-:Y:S05]  /*1070*/  BSYNC B0 ;  /* 0x0000000000007941 */ /* 0x000fea0003800000 */
.L_x_51:
[----:B------:R-:W-:Y:S05]  /*1080*/  BRA `(.L_x_53) ;  /* 0xfffffff800807947 */ /* 0x000fea000383ffff */
.L_x_42:
[----:B------:R-:W-:Y:S01]  /*1090*/  BSSY B0, `(.L_x_54) ;  /* 0x000000a000007945 */ /* 0x000fe20003800000 */
[----:B------:R-:W-:Y:S01]  /*10a0*/  MOV R13, 0x0 ;  /* 0x00000000000d7802 */ /* 0x000fe20000000f00 */
        /* <DEDUP_REMOVED lines=8> */
.L_x_55:
[----:B------:R-:W-:Y:S05]  /*1130*/  BSYNC B0 ;  /* 0x0000000000007941 */ /* 0x000fea0003800000 */
.L_x_54:
[----:B------:R-:W-:Y:S05]  /*1140*/  BRA `(.L_x_56) ;  /* 0xfffffff800c07947 */ /* 0x000fea000383ffff */
.L_x_45:
[----:B0-----:R-:W-:Y:S01]  /*1150*/  HFMA2 R13, -RZ, RZ, 0, 0 ;  /* 0x00000000ff0d7431 */ /* 0x001fe200000001ff */
[----:B------:R-:W-:Y:S01]  /*1160*/  BSSY B0, `(.L_x_57) ;  /* 0x0000009000007945 */ /* 0x000fe20003800000 */
[----:B------:R-:W-:Y:S02]  /*1170*/  IMAD.MOV.U32 R14, RZ, RZ, 0x0 ;  /* 0x00000000ff0e7424 */ /* 0x000fe400078e00ff */
[----:B------:R-:W-:-:S07]  /*1180*/  IMAD.MOV.U32 R12, RZ, RZ, -0x1 ;  /* 0xffffffffff0c7424 */ /* 0x000fce00078e00ff */
[----:B------:R-:W-:Y:S05]  /*1190*/  WARPSYNC.COLLECTIVE.ALL `(.L_x_58) ;  /* 0x0000000000147948 */ /* 0x000fea0003c00000 */
[----:B------:R-:W-:-:S04]  /*11a0*/  SHF.L.U32 R14, R14, 0x10, RZ ;  /* 0x000000100e0e7819 */ /* 0x000fc800000006ff */
[----:B------:R-:W-:-:S05]  /*11b0*/  LOP3.LUT R14, R14, 0xf, R13, 0xf8, !PT ;  /* 0x0000000f0e0e7812 */ /* 0x000fca00078ef80d */
[----:B------:R0:W-:Y:S02]  /*11c0*/  BAR.SYNC.DEFER_BLOCKING R14, R14 ;  /* 0x0000000e0000731d */ /* 0x0001e40000010000 */
[----:B0-----:R-:W-:-:S04]  /*11d0*/  SHF.R.U32 R14, R14, 0x10, RZ ;  /* 0x000000100e0e7819 */ /* 0x001fc800000016ff */
[----:B------:R-:W-:Y:S05]  /*11e0*/  ENDCOLLECTIVE ;  /* 0x000000000000791b */ /* 0x000fea0003800000 */
.L_x_58:
[----:B------:R-:W-:Y:S05]  /*11f0*/  BSYNC B0 ;  /* 0x0000000000007941 */ /* 0x000fea0003800000 */
.L_x_57:
[----:B------:R-:W-:Y:S05]  /*1200*/  BRA `(.L_x_59) ;  /* 0xfffffff800e87947 */ /* 0x000fea000383ffff */
.L_x_49:
[----:B------:R-:W-:Y:S01]  /*1210*/  BSSY B0, `(.L_x_60) ;  /* 0x000000a000007945 */ /* 0x000fe20003800000 */
[----:B0-----:R-:W-:Y:S01]  /*1220*/  MOV R13, 0x0 ;  /* 0x00000000000d7802 */ /* 0x001fe20000000f00 */
        /* <DEDUP_REMOVED lines=8> */
.L_x_61:
[----:B------:R-:W-:Y:S05]  /*12b0*/  BSYNC B0 ;  /* 0x0000000000007941 */ /* 0x000fea0003800000 */
.L_x_60:
[----:B------:R-:W-:Y:S05]  /*12c0*/  BRA `(.L_x_62) ;  /* 0xfffffffc00247947 */ /* 0x000fea000383ffff */
        .weak           $__internal_1_$__cuda_sm3x_div_rn_noftz_f32_slowpath
        .type           $__internal_1_$__cuda_sm3x_div_rn_noftz_f32_slowpath,@function
        .size           $__internal_1_$__cuda_sm3x_div_rn_noftz_f32_slowpath,(.L_x_128 - $__internal_1_$__cuda_sm3x_div_rn_noftz_f32_slowpath)
$__internal_1_$__cuda_sm3x_div_rn_noftz_f32_slowpath:
[----:B------:R-:W-:Y:S02]  /*12d0*/  SHF.R.U32.HI R11, RZ, 0x17, R3 ;  /* 0x00000017ff0b7819 */ /* 0x000fe40000011603 */
[--C-:B------:R-:W-:Y:S02]  /*12e0*/  SHF.R.U32.HI R2, RZ, 0x17, R0.reuse ;  /* 0x00000017ff027819 */ /* 0x100fe40000011600 */
[----:B------:R-:W-:Y:S02]  /*12f0*/  LOP3.LUT R11, R11, 0xff, RZ, 0xc0, !PT ;  /* 0x000000ff0b0b7812 */ /* 0x000fe400078ec0ff */
[----:B------:R-:W-:Y:S01]  /*1300*/  LOP3.LUT R14, R2, 0xff, RZ, 0xc0, !PT ;  /* 0x000000ff020e7812 */ /* 0x000fe200078ec0ff */
[----:B------:R-:W-:Y:S01]  /*1310*/  IMAD.MOV.U32 R2, RZ, RZ, R0 ;  /* 0x000000ffff027224 */ /* 0x000fe200078e0000 */
        /* <DEDUP_REMOVED lines=24> */
[----:B------:R-:W-:Y:S02]  /*14a0*/  @P0 IMAD.MOV.U32 R9, RZ, RZ, RZ ;  /* 0x000000ffff090224 */ /* 0x000fe400078e00ff */
[----:B------:R-:W-:Y:S01]  /*14b0*/  @!P0 FFMA R2, R0, 1.84467440737095516160e+19, RZ ;  /* 0x5f80000000028823 */ /* 0x000fe200000000ff */
[----:B------:R-:W-:Y:S02]  /*14c0*/  @!P0 IMAD.MOV.U32 R9, RZ, RZ, -0x40 ;  /* 0xffffffc0ff098424 */ /* 0x000fe400078e00ff */
[----:B------:R-:W-:-:S03]  /*14d0*/  @!P1 FFMA R3, R3, 1.84467440737095516160e+19, RZ ;  /* 0x5f80000003039823 */ /* 0x000fc600000000ff */
[----:B------:R-:W-:-:S07]  /*14e0*/  @!P1 IADD3 R9, PT, PT, R9, 0x40, RZ ;  /* 0x0000004009099810 */ /* 0x000fce0007ffe0ff */
.L_x_63:
[----:B------:R-:W-:-:S05]  /*14f0*/  LEA R12, R11, 0xc0800000, 0x17 ;  /* 0xc08000000b0c7811 */ /* 0x000fca00078eb8ff */
[----:B------:R-:W-:Y:S02]  /*1500*/  IMAD.IADD R13, R3, 0x1, -R12 ;  /* 0x00000001030d7824 */ /* 0x000fe400078e0a0c */
[----:B------:R-:W-:Y:S02]  /*1510*/  VIADD R12, R14, 0xffffff81 ;  /* 0xffffff810e0c7836 */ /* 0x000fe40000000000 */
[----:B------:R-:W0:Y:S01]  /*1520*/  MUFU.RCP R3, R13 ;  /* 0x0000000d00037308 */ /* 0x000e220000001000 */
[----:B------:R-:W-:Y:S01]  /*1530*/  FADD.FTZ R15, -R13, -RZ ;  /* 0x800000ff0d0f7221 */ /* 0x000fe20000010100 */
[C---:B------:R-:W-:Y:S01]  /*1540*/  IMAD R2, R12.reuse, -0x800000, R2 ;  /* 0xff8000000c027824 */ /* 0x040fe200078e0202 */
[----:B------:R-:W-:-:S04]  /*1550*/  IADD3 R12, PT, PT, R12, 0x7f, -R11 ;  /* 0x0000007f0c0c7810 */ /* 0x000fc80007ffe80b */
[----:B------:R-:W-:Y:S01]  /*1560*/  IADD3 R12, PT, PT, R12, R9, RZ ;  /* 0x000000090c0c7210 */ /* 0x000fe20007ffe0ff */
        /* <DEDUP_REMOVED lines=8> */
[----:B------:R-:W-:-:S05]  /*15f0*/  LOP3.LUT R11, R11, 0xff, RZ, 0xc0, !PT ;  /* 0x000000ff0b0b7812 */ /* 0x000fca00078ec0ff */
[----:B------:R-:W-:-:S04]  /*1600*/  IMAD.IADD R13, R11, 0x1, R12 ;  /* 0x000000010b0d7824 */ /* 0x000fc800078e020c */
        /* <DEDUP_REMOVED lines=12> */
[-CC-:B------:R-:W-:Y:S01]  /*16d0*/  FFMA.RM R12, R3, R15.reuse, R16.reuse ;  /* 0x0000000f030c7223 */ /* 0x180fe20000004010 */
[----:B------:R-:W-:Y:S02]  /*16e0*/  ISETP.NE.AND P2, PT, R13, RZ, PT ;  /* 0x000000ff0d00720c */ /* 0x000fe40003f45270 */
[----:B------:R-:W-:Y:S01]  /*16f0*/  LOP3.LUT R11, R9, 0x7fffff, RZ, 0xc0, !PT ;  /* 0x007fffff090b7812 */ /* 0x000fe200078ec0ff */
[----:B------:R-:W-:Y:S01]  /*1700*/  FFMA.RP R9, R3, R15, R16 ;  /* 0x0000000f03097223 */ /* 0x000fe20000008010 */
[----:B------:R-:W-:Y:S01]  /*1710*/  IMAD.MOV R3, RZ, RZ, -R13 ;  /* 0x000000ffff037224 */ /* 0x000fe200078e0a0d */
[----:B------:R-:W-:Y:S02]  /*1720*/  ISETP.NE.AND P1, PT, R13, RZ, PT ;  /* 0x000000ff0d00720c */ /* 0x000fe40003f25270 */
[----:B------:R-:W-:-:S02]  /*1730*/  LOP3.LUT R11, R11, 0x800000, RZ, 0xfc, !PT ;  /* 0x008000000b0b7812 */ /* 0x000fc400078efcff */
[----:B------:R-:W-:Y:S02]  /*1740*/  FSETP.NEU.FTZ.AND P0, PT, R9, R12, PT ;  /* 0x0000000c0900720b */ /* 0x000fe40003f1d000 */
[----:B------:R-:W-:Y:S02]  /*1750*/  SHF.L.U32 R14, R11, R14, RZ ;  /* 0x0000000e0b0e7219 */ /* 0x000fe400000006ff */
[----:B------:R-:W-:Y:S02]  /*1760*/  SEL R12, R3, RZ, P2 ;  /* 0x000000ff030c7207 */ /* 0x000fe40001000000 */
[----:B------:R-:W-:Y:S02]  /*1770*/  ISETP.NE.AND P1, PT, R14, RZ, P1 ;  /* 0x000000ff0e00720c */ /* 0x000fe40000f25270 */
[----:B------:R-:W-:Y:S02]  /*1780*/  SHF.R.U32.HI R12, RZ, R12, R11 ;  /* 0x0000000cff0c7219 */ /* 0x000fe4000001160b */
[----:B------:R-:W-:-:S02]  /*1790*/  PLOP3.LUT P0, PT, P0, P1, PT, 0xf8, 0x8f ;  /* 0x00000000008f781c */ /* 0x000fc40000703f70 */
[----:B------:R-:W-:Y:S02]  /*17a0*/  SHF.R.U32.HI R14, RZ, 0x1, R12 ;  /* 0x00000001ff0e7819 */ /* 0x000fe4000001160c */
[----:B------:R-:W-:-:S04]  /*17b0*/  SEL R3, RZ, 0x1, !P0 ;  /* 0x00000001ff037807 */ /* 0x000fc80004000000 */
[----:B------:R-:W-:-:S04]  /*17c0*/  LOP3.LUT R3, R3, 0x1, R14, 0xf8, !PT ;  /* 0x0000000103037812 */ /* 0x000fc800078ef80e */
[----:B------:R-:W-:-:S04]  /*17d0*/  LOP3.LUT R3, R3, R12, RZ, 0xc0, !PT ;  /* 0x0000000c03037212 */ /* 0x000fc800078ec0ff */
[----:B------:R-:W-:-:S04]  /*17e0*/  IADD3 R3, PT, PT, R14, R3, RZ ;  /* 0x000000030e037210 */ /* 0x000fc80007ffe0ff */
[----:B------:R-:W-:Y:S01]  /*17f0*/  LOP3.LUT R2, R3, R2, RZ, 0xfc, !PT ;  /* 0x0000000203027212 */ /* 0x000fe200078efcff */
[----:B------:R-:W-:Y:S06]  /*1800*/  BRA `(.L_x_70) ;  /* 0x0000000000347947 */ /* 0x000fec0003800000 */
.L_x_69:
[----:B------:R-:W-:-:S04]  /*1810*/  LOP3.LUT R2, R2, 0x80000000, RZ, 0xc0, !PT ;  /* 0x8000000002027812 */ /* 0x000fc800078ec0ff */
[----:B------:R-:W-:Y:S01]  /*1820*/  LOP3.LUT R2, R2, 0x7f800000, RZ, 0xfc, !PT ;  /* 0x7f80000002027812 */ /* 0x000fe200078efcff */
[----:B------:R-:W-:Y:S06]  /*1830*/  BRA `(.L_x_70) ;  /* 0x0000000000287947 */ /* 0x000fec0003800000 */
.L_x_68:
[----:B------:R-:W-:Y:S01]  /*1840*/  IMAD R2, R12, 0x800000, R2 ;  /* 0x008000000c027824 */ /* 0x000fe200078e0202 */
[----:B------:R-:W-:Y:S06]  /*1850*/  BRA `(.L_x_70) ;  /* 0x0000000000207947 */ /* 0x000fec0003800000 */
.L_x_67:
[----:B------:R-:W-:-:S04]  /*1860*/  LOP3.LUT R2, R3, 0x80000000, R2, 0x48, !PT ;  /* 0x8000000003027812 */ /* 0x000fc800078e4802 */
[----:B------:R-:W-:Y:S01]  /*1870*/  LOP3.LUT R2, R2, 0x7f800000, RZ, 0xfc, !PT ;  /* 0x7f80000002027812 */ /* 0x000fe200078efcff */
[----:B------:R-:W-:Y:S06]  /*1880*/  BRA `(.L_x_70) ;  /* 0x0000000000147947 */ /* 0x000fec0003800000 */
.L_x_66:
[----:B------:R-:W-:Y:S01]  /*1890*/  LOP3.LUT R2, R3, 0x80000000, R2, 0x48, !PT ;  /* 0x8000000003027812 */ /* 0x000fe200078e4802 */
[----:B------:R-:W-:Y:S06]  /*18a0*/  BRA `(.L_x_70) ;  /* 0x00000000000c7947 */ /* 0x000fec0003800000 */
.L_x_65:
[----:B------:R-:W0:Y:S01]  /*18b0*/  MUFU.RSQ R2, -QNAN ;  /* 0xffc0000000027908 */ /* 0x000e220000001400 */
[----:B------:R-:W-:Y:S05]  /*18c0*/  BRA `(.L_x_70) ;  /* 0x0000000000047947 */ /* 0x000fea0003800000 */
.L_x_64:
[----:B------:R-:W-:-:S07]  /*18d0*/  FADD.FTZ R2, R0, R3 ;  /* 0x0000000300027221 */ /* 0x000fce0000010000 */
.L_x_70:
[----:B------:R-:W-:-:S04]  /*18e0*/  HFMA2 R11, -RZ, RZ, 0, 0 ;  /* 0x00000000ff0b7431 */ /* 0x000fc800000001ff */
[----:B0-----:R-:W-:Y:S05]  /*18f0*/  RET.REL.NODEC R10 `(acoustic_wave_2d_cooperative) ;  /* 0xffffffe40ac07950 */ /* 0x001fea0003c3ffff */
.L_x_71:
        /* <DEDUP_REMOVED lines=16> */
.L_x_128:


//--------------------- .text.acoustic_wave_3d_persistent --------------------------
	.section	.text.acoustic_wave_3d_persistent,"ax",@progbits
	.align	128
        .global         acoustic_wave_3d_persistent
        .type           acoustic_wave_3d_persistent,@function
        .size           acoustic_wave_3d_persistent,(.L_x_129 - acoustic_wave_3d_persistent)
        .other          acoustic_wave_3d_persistent,@"STO_CUDA_ENTRY STV_DEFAULT"
acoustic_wave_3d_persistent:
.text.acoustic_wave_3d_persistent:
[----:B------:R-:W-:Y:S08]  /*0000*/  LDC R1, c[0x0][0x37c] ;  /* 0x0000df00ff017b82 */ /* 0x000ff00000000800 */
[----:B------:R-:W0:Y:S01]  /*0010*/  LDC R4, c[0x0][0x3ac] ;  /* 0x0000eb00ff047b82 */ /* 0x000e220000000800 */
[----:B------:R-:W1:Y:S07]  /*0020*/  S2R R7, SR_TID.X ;  /* 0x0000000000077919 */ /* 0x000e6e0000002100 */
[----:B------:R-:W2:Y:S08]  /*0030*/  LDC R5, c[0x0][0x3b8] ;  /* 0x0000ee00ff057b82 */ /* 0x000eb00000000800 */
[----:B------:R-:W1:Y:S01]  /*0040*/  S2UR UR4, SR_CTAID.X ;  /* 0x00000000000479c3 */ /* 0x000e620000002500 */
[----:B0-----:R-:W-:-:S07]  /*0050*/  FMUL R4, R4, R4 ;  /* 0x0000000404047220 */ /* 0x001fce0000400000 */
[----:B------:R-:W1:Y:S01]  /*0060*/  LDC R8, c[0x0][0x360] ;  /* 0x0000d800ff087b82 */ /* 0x000e620000000800 */
[----:B------:R-:W0:Y:S01]  /*0070*/  MUFU.RCP R3, R4 ;  /* 0x0000000400037308 */ /* 0x000e220000001000 */
[----:B--2---:R-:W-:-:S07]  /*0080*/  FMUL R5, R5, R5 ;  /* 0x0000000505057220 */ /* 0x004fce0000400000 */
[----:B------:R-:W2:Y:S01]  /*0090*/  FCHK P0, R5, R4 ;  /* 0x0000000405007302 */ /* 0x000ea20000000000 */
[----:B0-----:R-:W-:-:S04]  /*00a0*/  FFMA R0, -R4, R3, 1 ;  /* 0x3f80000004007423 */ /* 0x001fc80000000103 */
[----:B------:R-:W-:Y:S01]  /*00b0*/  FFMA R2, R3, R0, R3 ;  /* 0x0000000003027223 */ /* 0x000fe20000000003 */
[----:B-1----:R-:W-:-:S03]  /*00c0*/  IMAD R0, R8, UR4, R7 ;  /* 0x0000000408007c24 */ /* 0x002fc6000f8e0207 */
[----:B------:R-:W-:-:S04]  /*00d0*/  FFMA R3, R5, R2, RZ ;  /* 0x0000000205037223 */ /* 0x000fc800000000ff */
[----:B------:R-:W-:-:S04]  /*00e0*/  FFMA R6, -R4, R3, R5 ;  /* 0x0000000304067223 */ /* 0x000fc80000000105 */
[----:B------:R-:W-:Y:S01]  /*00f0*/  FFMA R2, R2, R6, R3 ;  /* 0x0000000602027223 */ /* 0x000fe20000000003 */
[----:B--2---:R-:W-:Y:S06]  /*0100*/  @!P0 BRA `(.L_x_72) ;  /* 0x00000000000c8947 */ /* 0x004fec0003800000 */
[----:B------:R-:W-:-:S07]  /*0110*/  MOV R6, 0x130 ;  /* 0x0000013000067802 */ /* 0x000fce0000000f00 */
[----:B------:R-:W-:Y:S05]  /*0120*/  CALL.REL.NOINC `($__internal_2_$__cuda_sm3x_div_rn_noftz_f32_slowpath) ;  /* 0x0000000c00307944 */ /* 0x000fea0003c00000 */
[----:B------:R-:W-:-:S07]  /*0130*/  IMAD.MOV.U32 R2, RZ, RZ, R4 ;  /* 0x000000ffff027224 */ /* 0x000fce00078e0004 */
.L_x_72:
[----:B------:R-:W0:Y:S02]  /*0140*/  LDC R4, c[0x0][0x3b0] ;  /* 0x0000ec00ff047b82 */ /* 0x000e240000000800 */
[----:B0-----:R-:W-:-:S04]  /*0150*/  FMUL R4, R4, R4 ;  /* 0x0000000404047220 */ /* 0x001fc80000400000 */
[----:B------:R-:W0:Y:S08]  /*0160*/  MUFU.RCP R3, R4 ;  /* 0x0000000400037308 */ /* 0x000e300000001000 */
[----:B------:R-:W1:Y:S01]  /*0170*/  FCHK P0, R5, R4 ;  /* 0x0000000405007302 */ /* 0x000e620000000000 */
[----:B0-----:R-:W-:-:S04]  /*0180*/  FFMA R6, -R4, R3, 1 ;  /* 0x3f80000004067423 */ /* 0x001fc80000000103 */
[----:B------:R-:W-:-:S04]  /*0190*/  FFMA R6, R3, R6, R3 ;  /* 0x0000000603067223 */ /* 0x000fc80000000003 */
[----:B------:R-:W-:-:S04]  /*01a0*/  FFMA R3, R5, R6, RZ ;  /* 0x0000000605037223 */ /* 0x000fc800000000ff */
[----:B------:R-:W-:-:S04]  /*01b0*/  FFMA R7, -R4, R3, R5 ;  /* 0x0000000304077223 */ /* 0x000fc80000000105 */
[----:B------:R-:W-:Y:S01]  /*01c0*/  FFMA R3, R6, R7, R3 ;  /* 0x0000000706037223 */ /* 0x000fe20000000003 */
[----:B-1----:R-:W-:Y:S06]  /*01d0*/  @!P0 BRA `(.L_x_73) ;  /* 0x00000000000c8947 */ /* 0x002fec0003800000 */
[----:B------:R-:W-:-:S07]  /*01e0*/  MOV R6, 0x200 ;  /* 0x0000020000067802 */ /* 0x000fce0000000f00 */
[----:B------:R-:W-:Y:S05]  /*01f0*/  CALL.REL.NOINC `($__internal_2_$__cuda_sm3x_div_rn_noftz_f32_slowpath) ;  /* 0x0000000800fc7944 */ /* 0x000fea0003c00000 */
[----:B------:R-:W-:-:S07]  /*0200*/  IMAD.MOV.U32 R3, RZ, RZ, R4 ;  /* 0x000000ffff037224 */ /* 0x000fce00078e0004 */
.L_x_73:
        /* <DEDUP_REMOVED lines=11> */
[----:B------:R-:W-:Y:S02]  /*02c0*/  MOV R4, R6 ;  /* 0x0000000600047202 */ /* 0x000fe40000000f00 */
[----:B------:R-:W-:-:S07]  /*02d0*/  MOV R6, 0x2f0 ;  /* 0x000002f000067802 */ /* 0x000fce0000000f00 */
[----:B------:R-:W-:Y:S05]  /*02e0*/  CALL.REL.NOINC `($__internal_2_$__cuda_sm3x_div_rn_noftz_f32_slowpath) ;  /* 0x0000000800c07944 */ /* 0x000fea0003c00000 */
.L_x_74:
[----:B------:R-:W0:Y:S02]  /*02f0*/  LDC.64 R6, c[0x0][0x398] ;  /* 0x0000e600ff067b82 */ /* 0x000e240000000a00 */
[----:B0-----:R-:W2:Y:S02]  /*0300*/  LDG.E R5, desc[UR8][R6.64] ;  /* 0x0000000806057981 */ /* 0x001ea4000c1e1900 */
[----:B--2---:R-:W-:-:S13]  /*0310*/  ISETP.NE.AND P0, PT, R5, 0x1, PT ;  /* 0x000000010500780c */ /* 0x004fda0003f05270 */
[----:B------:R-:W-:Y:S05]  /*0320*/  @P0 EXIT ;  /* 0x000000000000094d */ /* 0x000fea0003800000 */
[----:B------:R-:W2:Y:S01]  /*0330*/  LDG.E R6, desc[UR8][R6.64+0x4] ;  /* 0x0000040806067981 */ /* 0x000ea2000c1e1900 */
[----:B------:R-:W2:Y:S01]  /*0340*/  LDCU UR4, c[0x0][0x3bc] ;  /* 0x00007780ff0477ac */ /* 0x000ea20008000800 */
[----:B------:R-:W0:Y:S01]  /*0350*/  LDC.64 R10, c[0x0][0x3a0] ;  /* 0x0000e800ff0a7b82 */ /* 0x000e220000000a00 */
[----:B------:R-:W1:Y:S01]  /*0360*/  LDCU UR7, c[0x0][0x370] ;  /* 0x00006e00ff0777ac */ /* 0x000e620008000800 */
[----:B--2---:R-:W-:Y:S01]  /*0370*/  ISETP.GE.AND P0, PT, R6, UR4, PT ;  /* 0x0000000406007c0c */ /* 0x004fe2000bf06270 */
[----:B------:R-:W2:-:S12]  /*0380*/  LDCU.64 UR4, c[0x0][0x398] ;  /* 0x00007300ff0477ac */ /* 0x000e980008000a00 */
[----:B012---:R-:W-:Y:S05]  /*0390*/  @P0 EXIT ;  /* 0x000000000000094d */ /* 0x007fea0003800000 */
[----:B------:R-:W0:Y:S01]  /*03a0*/  LDCU UR10, c[0x0][0x3a8] ;  /* 0x00007500ff0a77ac */ /* 0x000e220008000800 */
[C---:B------:R-:W-:Y:S02]  /*03b0*/  IMAD R5, R11.reuse, R10, RZ ;  /* 0x0000000a0b057224 */ /* 0x040fe400078e02ff */
[----:B------:R-:W-:Y:S01]  /*03c0*/  VIADD R6, R10, 0xffffffff ;  /* 0xffffffff0a067836 */ /* 0x000fe20000000000 */
[----:B------:R-:W1:Y:S01]  /*03d0*/  LDCU.64 UR12, c[0x0][0x388] ;  /* 0x00007100ff0c77ac */ /* 0x000e620008000a00 */
[----:B------:R-:W-:Y:S02]  /*03e0*/  VIADD R7, R11, 0xffffffff ;  /* 0xffffffff0b077836 */ /* 0x000fe40000000000 */
[----:B------:R-:W-:Y:S01]  /*03f0*/  IMAD R8, R8, UR7, RZ ;  /* 0x0000000708087c24 */ /* 0x000fe2000f8e02ff */
[----:B------:R-:W2:Y:S01]  /*0400*/  LDCU.64 UR14, c[0x0][0x380] ;  /* 0x00007000ff0e77ac */ /* 0x000ea20008000a00 */
[----:B------:R-:W3:Y:S01]  /*0410*/  LDCU.64 UR16, c[0x0][0x390] ;  /* 0x00007200ff1077ac */ /* 0x000ee20008000a00 */
[----:B------:R-:W-:Y:S01]  /*0420*/  UIADD3 UR4, UP0, UPT, UR4, 0x4, URZ ;  /* 0x0000000404047890 */ /* 0x000fe2000ff1e0ff */
[----:B0-----:R-:W-:Y:S01]  /*0430*/  IMAD R9, R5, UR10, RZ ;  /* 0x0000000a05097c24 */ /* 0x001fe2000f8e02ff */
[----:B------:R-:W-:-:S02]  /*0440*/  UIADD3 UR6, UPT, UPT, UR10, -0x1, URZ ;  /* 0xffffffff0a067890 */ /* 0x000fc4000fffe0ff */
[----:B------:R-:W-:Y:S01]  /*0450*/  UIADD3.X UR5, UPT, UPT, URZ, UR5, URZ, UP0, !UPT ;  /* 0x00000005ff057290 */ /* 0x000fe200087fe4ff */
[----:B-1----:R-:W-:Y:S01]  /*0460*/  MOV R12, UR12 ;  /* 0x0000000c000c7c02 */ /* 0x002fe20008000f00 */
[----:B------:R-:W-:Y:S02]  /*0470*/  IMAD.U32 R13, RZ, RZ, UR13 ;  /* 0x0000000dff0d7e24 */ /* 0x000fe4000f8e00ff */
[----:B--2---:R-:W-:Y:S01]  /*0480*/  IMAD.U32 R14, RZ, RZ, UR14 ;  /* 0x0000000eff0e7e24 */ /* 0x004fe2000f8e00ff */
[----:B------:R-:W-:Y:S01]  /*0490*/  MOV R15, UR15 ;  /* 0x0000000f000f7c02 */ /* 0x000fe20008000f00 */
[----:B---3--:R-:W-:Y:S02]  /*04a0*/  IMAD.U32 R16, RZ, RZ, UR16 ;  /* 0x00000010ff107e24 */ /* 0x008fe4000f8e00ff */
[----:B------:R-:W-:-:S07]  /*04b0*/  IMAD.U32 R17, RZ, RZ, UR17 ;  /* 0x00000011ff117e24 */ /* 0x000fce000f8e00ff */
.L_x_82:
[----:B------:R-:W-:Y:S01]  /*04c0*/  ISETP.GE.AND P0, PT, R0, R9, PT ;  /* 0x000000090000720c */ /* 0x000fe20003f06270 */
[----:B------:R-:W-:-:S12]  /*04d0*/  BSSY.RECONVERGENT B0, `(.L_x_75) ;  /* 0x0000079000007945 */ /* 0x000fd80003800200 */
[----:B012---:R-:W-:Y:S05]  /*04e0*/  @P0 BRA `(.L_x_76) ;  /* 0x0000000400dc0947 */ /* 0x007fea0003800000 */
[----:B------:R-:W0:Y:S01]  /*04f0*/  LDC R10, c[0x0][0x3a0] ;  /* 0x0000e800ff0a7b82 */ /* 0x000e220000000800 */
[----:B------:R-:W-:Y:S02]  /*0500*/  HFMA2 R26, -RZ, RZ, 0, 0 ;  /* 0x00000000ff1a7431 */ /* 0x000fe400000001ff */
[----:B------:R-:W-:Y:S01]  /*0510*/  IMAD.MOV.U32 R11, RZ, RZ, R0 ;  /* 0x000000ffff0b7224 */ /* 0x000fe200078e0000 */
[----:B0-----:R-:W-:-:S04]  /*0520*/  IABS R10, R10 ;  /* 0x0000000a000a7213 */ /* 0x001fc80000000000 */
[----:B------:R-:W0:Y:S08]  /*0530*/  I2F.RP R18, R10 ;  /* 0x0000000a00127306 */ /* 0x000e300000209400 */
[----:B0-----:R-:W0:Y:S02]  /*0540*/  MUFU.RCP R18, R18 ;  /* 0x0000001200127308 */ /* 0x001e240000001000 */
[----:B0-----:R-:W-:-:S06]  /*0550*/  IADD3 R27, PT, PT, R18, 0xffffffe, RZ ;  /* 0x0ffffffe121b7810 */ /* 0x001fcc0007ffe0ff */
[----:B------:R-:W0:Y:S02]  /*0560*/  F2I.FTZ.U32.TRUNC.NTZ R27, R27 ;  /* 0x0000001b001b7305 */ /* 0x000e24000021f000 */
[----:B0-----:R-:W-:-:S04]  /*0570*/  IMAD.MOV R19, RZ, RZ, -R27 ;  /* 0x000000ffff137224 */ /* 0x001fc800078e0a1b */
[----:B------:R-:W-:-:S04]  /*0580*/  IMAD R19, R19, R10, RZ ;  /* 0x0000000a13137224 */ /* 0x000fc800078e02ff */
[----:B------:R-:W-:-:S07]  /*0590*/  IMAD.HI.U32 R26, R27, R19, R26 ;  /* 0x000000131b1a7227 */ /* 0x000fce00078e001a */
.L_x_79:
[----:B0-----:R-:W0:Y:S01]  /*05a0*/  LDC R24, c[0x0][0x3a4] ;  /* 0x0000e900ff187b82 */ /* 0x001e220000000800 */
[----:B-1----:R-:W-:Y:S01]  /*05b0*/  IABS R21, R11 ;  /* 0x0000000b00157213 */ /* 0x002fe20000000000 */
[----:B------:R-:W-:Y:S04]  /*05c0*/  BSSY.RECONVERGENT B1, `(.L_x_77) ;  /* 0x0000066000017945 */ /* 0x000fe80003800200 */
[----:B------:R-:W-:Y:S02]  /*05d0*/  IMAD.HI.U32 R22, R26, R21, RZ ;  /* 0x000000151a167227 */ /* 0x000fe400078e00ff */
[----:B------:R-:W1:Y:S02]  /*05e0*/  LDC R29, c[0x0][0x3a0] ;  /* 0x0000e800ff1d7b82 */ /* 0x000e640000000800 */
[----:B------:R-:W-:Y:S01]  /*05f0*/  IMAD.MOV R23, RZ, RZ, -R22 ;  /* 0x000000ffff177224 */ /* 0x000fe200078e0a16 */
[----:B0-----:R-:W-:-:S04]  /*0600*/  IABS R20, R24 ;  /* 0x0000001800147213 */ /* 0x001fc80000000000 */
[----:B------:R-:W0:Y:S01]  /*0610*/  I2F.RP R25, R20 ;  /* 0x0000001400197306 */ /* 0x000e220000209400 */
[----:B-1----:R-:W-:-:S05]  /*0620*/  IABS R18, R29 ;  /* 0x0000001d00127213 */ /* 0x002fca0000000000 */
[----:B------:R-:W-:-:S05]  /*0630*/  IMAD R23, R18, R23, R21 ;  /* 0x0000001712177224 */ /* 0x000fca00078e0215 */
[----:B------:R-:W-:Y:S01]  /*0640*/  ISETP.GT.U32.AND P1, PT, R10, R23, PT ;  /* 0x000000170a00720c */ /* 0x000fe20003f24070 */
[----:B0-----:R-:W0:-:S12]  /*0650*/  MUFU.RCP R25, R25 ;  /* 0x0000001900197308 */ /* 0x001e180000001000 */
[----:B------:R-:W-:Y:S01]  /*0660*/  @!P1 IADD3 R23, PT, PT, R23, -R18, RZ ;  /* 0x8000001217179210 */ /* 0x000fe20007ffe0ff */
[----:B------:R-:W-:Y:S01]  /*0670*/  IMAD.MOV.U32 R18, RZ, RZ, RZ ;  /* 0x000000ffff127224 */ /* 0x000fe200078e00ff */
[----:B------:R-:W-:Y:S02]  /*0680*/  @!P1 IADD3 R22, PT, PT, R22, 0x1, RZ ;  /* 0x0000000116169810 */ /* 0x000fe40007ffe0ff */
[----:B------:R-:W-:Y:S01]  /*0690*/  ISETP.GE.U32.AND P0, PT, R23, R10, PT ;  /* 0x0000000a1700720c */ /* 0x000fe20003f06070 */
[----:B0-----:R-:W-:Y:S01]  /*06a0*/  VIADD R19, R25, 0xffffffe ;  /* 0x0ffffffe19137836 */ /* 0x001fe20000000000 */
[----:B------:R-:W-:-:S05]  /*06b0*/  ISETP.NE.AND P1, PT, R29, RZ, PT ;  /* 0x000000ff1d00720c */ /* 0x000fca0003f25270 */
[----:B------:R-:W0:Y:S06]  /*06c0*/  F2I.FTZ.U32.TRUNC.NTZ R19, R19 ;  /* 0x0000001300137305 */ /* 0x000e2c000021f000 */
[----:B------:R-:W-:Y:S02]  /*06d0*/  @P0 VIADD R22, R22, 0x1 ;  /* 0x0000000116160836 */ /* 0x000fe40000000000 */
[----:B0-----:R-:W-:-:S04]  /*06e0*/  IMAD.MOV R25, RZ, RZ, -R19 ;  /* 0x000000ffff197224 */ /* 0x001fc800078e0a13 */
[----:B------:R-:W-:-:S04]  /*06f0*/  IMAD R23, R25, R20, RZ ;  /* 0x0000001419177224 */ /* 0x000fc800078e02ff */
[----:B------:R-:W-:Y:S01]  /*0700*/  IMAD.HI.U32 R23, R19, R23, R18 ;  /* 0x0000001713177227 */ /* 0x000fe200078e0012 */
[----:B------:R-:W-:-:S04]  /*0710*/  LOP3.LUT R18, R11, R29, RZ, 0x3c, !PT ;  /* 0x0000001d0b127212 */ /* 0x000fc800078e3cff */
[----:B------:R-:W-:Y:S01]  /*0720*/  ISETP.GE.AND P2, PT, R18, RZ, PT ;  /* 0x000000ff1200720c */ /* 0x000fe20003f46270 */
[----:B------:R-:W-:Y:S01]  /*0730*/  IMAD.MOV.U32 R18, RZ, RZ, R22 ;  /* 0x000000ffff127224 */ /* 0x000fe200078e0016 */
[----:B------:R-:W-:-:S04]  /*0740*/  IABS R22, R5 ;  /* 0x0000000500167213 */ /* 0x000fc80000000000 */
[----:B------:R-:W0:Y:S07]  /*0750*/  I2F.RP R25, R22 ;  /* 0x0000001600197306 */ /* 0x000e2e0000209400 */
[----:B------:R-:W-:Y:S02]  /*0760*/  @!P2 IADD3 R18, PT, PT, -R18, RZ, RZ ;  /* 0x000000ff1212a210 */ /* 0x000fe40007ffe1ff */
[----:B------:R-:W-:-:S04]  /*0770*/  @!P1 LOP3.LUT R18, RZ, R29, RZ, 0x33, !PT ;  /* 0x0000001dff129212 */ /* 0x000fc800078e33ff */
[----:B------:R-:W-:Y:S01]  /*0780*/  IABS R19, R18 ;  /* 0x0000001200137213 */ /* 0x000fe20000000000 */
[----:B0-----:R-:W0:Y:S01]  /*0790*/  MUFU.RCP R25, R25 ;  /* 0x0000001900197308 */ /* 0x001e220000001000 */
[----:B------:R-:W-:Y:S01]  /*07a0*/  ISETP.GE.AND P1, PT, R18, RZ, PT ;  /* 0x000000ff1200720c */ /* 0x000fe20003f26270 */
[----:B------:R-:W-:Y:S02]  /*07b0*/  IMAD.MOV R18, RZ, RZ, -R18 ;  /* 0x000000ffff127224 */ /* 0x000fe400078e0a12 */
[----:B------:R-:W-:-:S04]  /*07c0*/  IMAD.HI.U32 R23, R23, R19, RZ ;  /* 0x0000001317177227 */ /* 0x000fc800078e00ff */
[----:B------:R-:W-:Y:S02]  /*07d0*/  IMAD.MOV R23, RZ, RZ, -R23 ;  /* 0x000000ffff177224 */ /* 0x000fe400078e0a17 */
[----:B------:R-:W-:Y:S02]  /*07e0*/  IMAD R27, R29, R18, R11 ;  /* 0x000000121d1b7224 */ /* 0x000fe400078e020b */
[C---:B------:R-:W-:Y:S02]  /*07f0*/  IMAD R23, R20.reuse, R23, R19 ;  /* 0x0000001714177224 */ /* 0x040fe400078e0213 */
[----:B------:R-:W-:Y:S02]  /*0800*/  IMAD.MOV.U32 R18, RZ, RZ, RZ ;  /* 0x000000ffff127224 */ /* 0x000fe400078e00ff */
[----:B0-----:R-:W-:Y:S01]  /*0810*/  VIADD R19, R25, 0xffffffe ;  /* 0x0ffffffe19137836 */ /* 0x001fe20000000000 */
[----:B------:R-:W-:-:S05]  /*0820*/  ISETP.GT.U32.AND P0, PT, R20, R23, PT ;  /* 0x000000171400720c */ /* 0x000fca0003f04070 */
[----:B------:R-:W0:Y:S08]  /*0830*/  F2I.FTZ.U32.TRUNC.NTZ R19, R19 ;  /* 0x0000001300137305 */ /* 0x000e30000021f000 */
[----:B------:R-:W-:Y:S02]  /*0840*/  @!P0 IADD3 R23, PT, PT, R23, -R20, RZ ;  /* 0x8000001417178210 */ /* 0x000fe40007ffe0ff */
[----:B------:R-:W-:-:S02]  /*0850*/  ISETP.NE.AND P0, PT, R27, R6, PT ;  /* 0x000000061b00720c */ /* 0x000fc40003f05270 */
[----:B------:R-:W-:Y:S02]  /*0860*/  ISETP.GT.U32.AND P2, PT, R20, R23, PT ;  /* 0x000000171400720c */ /* 0x000fe40003f44070 */
[----:B------:R-:W-:Y:S02]  /*0870*/  ISETP.NE.AND P0, PT, R27, RZ, P0 ;  /* 0x000000ff1b00720c */ /* 0x000fe40000705270 */
[----:B0-----:R-:W-:-:S05]  /*0880*/  IADD3 R25, PT, PT, RZ, -R19, RZ ;  /* 0x80000013ff197210 */ /* 0x001fca0007ffe0ff */
[----:B------:R-:W-:-:S04]  /*0890*/  IMAD R25, R25, R22, RZ ;  /* 0x0000001619197224 */ /* 0x000fc800078e02ff */
[----:B------:R-:W-:Y:S01]  /*08a0*/  IMAD.HI.U32 R18, R19, R25, R18 ;  /* 0x0000001913127227 */ /* 0x000fe200078e0012 */
[----:B------:R-:W-:-:S03]  /*08b0*/  IABS R19, R5 ;  /* 0x0000000500137213 */ /* 0x000fc60000000000 */
[----:B------:R-:W-:Y:S01]  /*08c0*/  @!P2 IMAD.IADD R23, R23, 0x1, -R20 ;  /* 0x000000011717a824 */ /* 0x000fe200078e0a14 */
[----:B------:R-:W-:Y:S01]  /*08d0*/  IADD3 R19, PT, PT, RZ, -R19, RZ ;  /* 0x80000013ff137210 */ /* 0x000fe20007ffe0ff */
[----:B------:R-:W-:Y:S01]  /*08e0*/  IMAD.HI.U32 R18, R18, R21, RZ ;  /* 0x0000001512127227 */ /* 0x000fe200078e00ff */
[----:B------:R-:W-:-:S03]  /*08f0*/  ISETP.NE.AND P2, PT, R24, RZ, PT ;  /* 0x000000ff1800720c */ /* 0x000fc60003f45270 */
[----:B------:R-:W-:Y:S01]  /*0900*/  IMAD R21, R18, R19, R21 ;  /* 0x0000001312157224 */ /* 0x000fe200078e0215 */
[----:B------:R-:W-:Y:S01]  /*0910*/  LOP3.LUT R19, R11, R5, RZ, 0x3c, !PT ;  /* 0x000000050b137212 */ /* 0x000fe200078e3cff */
[----:B------:R-:W-:-:S03]  /*0920*/  @!P1 IMAD.MOV R23, RZ, RZ, -R23 ;  /* 0x000000ffff179224 */ /* 0x000fc600078e0a17 */
[----:B------:R-:W-:Y:S02]  /*0930*/  ISETP.GT.U32.AND P1, PT, R22, R21, PT ;  /* 0x000000151600720c */ /* 0x000fe40003f24070 */
[----:B------:R-:W-:-:S03]  /*0940*/  ISETP.GE.AND P3, PT, R19, RZ, PT ;  /* 0x000000ff1300720c */ /* 0x000fc60003f66270 */
[----:B------:R-:W-:-:S04]  /*0950*/  @!P2 LOP3.LUT R23, RZ, R24, RZ, 0x33, !PT ;  /* 0x00000018ff17a212 */ /* 0x000fc800078e33ff */
[----:B------:R-:W-:-:S04]  /*0960*/  ISETP.NE.AND P0, PT, R23, RZ, P0 ;  /* 0x000000ff1700720c */ /* 0x000fc80000705270 */
[----:B------:R-:W-:Y:S01]  /*0970*/  @!P1 IMAD.IADD R21, R21, 0x1, -R22 ;  /* 0x0000000115159824 */ /* 0x000fe200078e0a16 */
[----:B------:R-:W-:Y:S01]  /*0980*/  ISETP.NE.AND P0, PT, R23, R7, P0 ;  /* 0x000000071700720c */ /* 0x000fe20000705270 */
[----:B------:R-:W-:Y:S01]  /*0990*/  @!P1 VIADD R18, R18, 0x1 ;  /* 0x0000000112129836 */ /* 0x000fe20000000000 */
[----:B------:R-:W-:Y:S02]  /*09a0*/  ISETP.NE.AND P1, PT, R5, RZ, PT ;  /* 0x000000ff0500720c */ /* 0x000fe40003f25270 */
[----:B------:R-:W-:-:S13]  /*09b0*/  ISETP.GE.U32.AND P2, PT, R21, R22, PT ;  /* 0x000000161500720c */ /* 0x000fda0003f46070 */
[----:B------:R-:W-:-:S05]  /*09c0*/  @P2 IADD3 R18, PT, PT, R18, 0x1, RZ ;  /* 0x0000000112122810 */ /* 0x000fca0007ffe0ff */
[----:B------:R-:W-:Y:S01]  /*09d0*/  @!P3 IMAD.MOV R18, RZ, RZ, -R18 ;  /* 0x000000ffff12b224 */ /* 0x000fe200078e0a12 */
[----:B------:R-:W-:-:S04]  /*09e0*/  @!P1 LOP3.LUT R18, RZ, R5, RZ, 0x33, !PT ;  /* 0x00000005ff129212 */ /* 0x000fc800078e33ff */
[----:B------:R-:W-:-:S04]  /*09f0*/  ISETP.NE.AND P0, PT, R18, RZ, P0 ;  /* 0x000000ff1200720c */ /* 0x000fc80000705270 */
[----:B------:R-:W-:-:S13]  /*0a00*/  ISETP.NE.AND P0, PT, R18, UR6, P0 ;  /* 0x0000000612007c0c */ /* 0x000fda0008705270 */
[----:B------:R-:W-:-:S05]  /*0a10*/  @!P0 IMAD.WIDE R18, R11, 0x4, R14 ;  /* 0x000000040b128825 */ /* 0x000fca00078e020e */
[----:B------:R0:W-:Y:S01]  /*0a20*/  @!P0 STG.E desc[UR8][R18.64], RZ ;  /* 0x000000ff12008986 */ /* 0x0001e2000c101908 */
[----:B------:R-:W-:Y:S05]  /*0a30*/  @!P0 BRA `(.L_x_78) ;  /* 0x0000000000788947 */ /* 0x000fea0003800000 */
[----:B------:R-:W-:-:S05]  /*0a40*/  IMAD.WIDE R22, R11, 0x4, R12 ;  /* 0x000000040b167825 */ /* 0x000fca00078e020c */
[----:B------:R-:W2:Y:S04]  /*0a50*/  LDG.E R28, desc[UR8][R22.64] ;  /* 0x00000008161c7981 */ /* 0x000ea8000c1e1900 */
[----:B------:R-:W3:Y:S04]  /*0a60*/  LDG.E R21, desc[UR8][R22.64+0x4] ;  /* 0x0000040816157981 */ /* 0x000ee8000c1e1900 */
[----:B------:R-:W4:Y:S01]  /*0a70*/  LDG.E R20, desc[UR8][R22.64+-0x4] ;  /* 0xfffffc0816147981 */ /* 0x000f22000c1e1900 */
[----:B0-----:R-:W-:-:S04]  /*0a80*/  IMAD.WIDE R18, R5, 0x4, R22 ;  /* 0x0000000405127825 */ /* 0x001fc800078e0216 */
[----:B------:R-:W-:Y:S02]  /*0a90*/  IMAD.WIDE R24, R29, 0x4, R22 ;  /* 0x000000041d187825 */ /* 0x000fe400078e0216 */
[----:B------:R-:W5:Y:S01]  /*0aa0*/  LDG.E R19, desc[UR8][R18.64] ;  /* 0x0000000812137981 */ /* 0x000f62000c1e1900 */
[----:B------:R-:W-:-:S03]  /*0ab0*/  IADD3 R29, PT, PT, R11, -R29, RZ ;  /* 0x8000001d0b1d7210 */ /* 0x000fc60007ffe0ff */
[----:B------:R0:W5:Y:S02]  /*0ac0*/  LDG.E R27, desc[UR8][R24.64] ;  /* 0x00000008181b7981 */ /* 0x000164000c1e1900 */
[----:B0-----:R-:W-:-:S04]  /*0ad0*/  IMAD.IADD R25, R11, 0x1, -R5 ;  /* 0x000000010b197824 */ /* 0x001fc800078e0a05 */
[----:B------:R-:W-:-:S04]  /*0ae0*/  IMAD.WIDE R22, R25, 0x4, R12 ;  /* 0x0000000419167825 */ /* 0x000fc800078e020c */
[----:B------:R-:W-:Y:S02]  /*0af0*/  IMAD.WIDE R24, R29, 0x4, R12 ;  /* 0x000000041d187825 */ /* 0x000fe400078e020c */
[----:B------:R-:W5:Y:S04]  /*0b00*/  LDG.E R22, desc[UR8][R22.64] ;  /* 0x0000000816167981 */ /* 0x000f68000c1e1900 */
[----:B------:R-:W5:Y:S01]  /*0b10*/  LDG.E R24, desc[UR8][R24.64] ;  /* 0x0000000818187981 */ /* 0x000f62000c1e1900 */
[----:B--2---:R-:W-:-:S04]  /*0b20*/  FADD R28, R28, R28 ;  /* 0x0000001c1c1c7221 */ /* 0x004fc80000000000 */
[----:B---3--:R-:W-:-:S04]  /*0b30*/  FADD R21, R21, -R28 ;  /* 0x8000001c15157221 */ /* 0x008fc80000000000 */
[----:B----4-:R-:W-:Y:S01]  /*0b40*/  FADD R18, R21, R20 ;  /* 0x0000001415127221 */ /* 0x010fe20000000000 */
[----:B------:R-:W-:-:S06]  /*0b50*/  IMAD.WIDE R20, R11, 0x4, R16 ;  /* 0x000000040b147825 */ /* 0x000fcc00078e0210 */
[----:B------:R-:W2:Y:S01]  /*0b60*/  LDG.E R21, desc[UR8][R20.64] ;  /* 0x0000000814157981 */ /* 0x000ea2000c1e1900 */
[C---:B-----5:R-:W-:Y:S01]  /*0b70*/  FADD R27, -R28.reuse, R27 ;  /* 0x0000001b1c1b7221 */ /* 0x060fe20000000100 */
[----:B------:R-:W-:-:S04]  /*0b80*/  FADD R19, -R28, R19 ;  /* 0x000000131c137221 */ /* 0x000fc80000000100 */
[----:B------:R-:W-:Y:S01]  /*0b90*/  FADD R19, R19, R22 ;  /* 0x0000001613137221 */ /* 0x000fe20000000000 */
[----:B--2---:R-:W-:-:S04]  /*0ba0*/  FADD R29, R28, -R21 ;  /* 0x800000151c1d7221 */ /* 0x004fc80000000000 */
[----:B------:R-:W-:Y:S01]  /*0bb0*/  FFMA R29, R18, R2, R29 ;  /* 0x00000002121d7223 */ /* 0x000fe2000000001d */
[----:B------:R-:W-:-:S04]  /*0bc0*/  FADD R18, R27, R24 ;  /* 0x000000181b127221 */ /* 0x000fc80000000000 */
[----:B------:R-:W-:-:S04]  /*0bd0*/  FFMA R18, R18, R3, R29 ;  /* 0x0000000312127223 */ /* 0x000fc8000000001d */
[----:B------:R-:W-:Y:S01]  /*0be0*/  FFMA R20, R19, R4, R18 ;  /* 0x0000000413147223 */ /* 0x000fe20000000012 */
[----:B------:R-:W-:-:S04]  /*0bf0*/  IMAD.WIDE R18, R11, 0x4, R14 ;  /* 0x000000040b127825 */ /* 0x000fc800078e020e */
[----:B------:R-:W-:-:S05]  /*0c00*/  FMUL R21, R20, 0.99900001287460327148 ;  /* 0x3f7fbe7714157820 */ /* 0x000fca0000400000 */
[----:B------:R1:W-:Y:S02]  /*0c10*/  STG.E desc[UR8][R18.64], R21 ;  /* 0x0000001512007986 */ /* 0x0003e4000c101908 */
.L_x_78:
[----:B------:R-:W-:Y:S05]  /*0c20*/  BSYNC.RECONVERGENT B1 ;  /* 0x0000000000017941 */ /* 0x000fea0003800200 */
.L_x_77:
[----:B------:R-:W-:-:S05]  /*0c30*/  IMAD.IADD R11, R8, 0x1, R11 ;  /* 0x00000001080b7824 */ /* 0x000fca00078e020b */
[----:B------:R-:W-:-:S13]  /*0c40*/  ISETP.GE.AND P0, PT, R11, R9, PT ;  /* 0x000000090b00720c */ /* 0x000fda0003f06270 */
[----:B------:R-:W-:Y:S05]  /*0c50*/  @!P0 BRA `(.L_x_79) ;  /* 0xfffffff800508947 */ /* 0x000fea000383ffff */
.L_x_76:
[----:B------:R-:W-:Y:S05]  /*0c60*/  BSYNC.RECONVERGENT B0 ;  /* 0x0000000000007941 */ /* 0x000fea0003800200 */
.L_x_75:
[----:B------:R-:W-:Y:S01]  /*0c70*/  BAR.SYNC.DEFER_BLOCKING 0x0 ;  /* 0x0000000000007b1d */ /* 0x000fe20000010000 */
[----:B------:R-:W-:-:S05]  /*0c80*/  ISETP.NE.AND P0, PT, R0, RZ, PT ;  /* 0x000000ff0000720c */ /* 0x000fca0003f05270 */
[----:B------:R-:W-:Y:S08]  /*0c90*/  BSSY.RECONVERGENT B0, `(.L_x_80) ;  /* 0x000000e000007945 */ /* 0x000ff00003800200 */
[----:B------:R-:W-:Y:S05]  /*0ca0*/  @P0 BRA `(.L_x_81) ;  /* 0x0000000000300947 */ /* 0x000fea0003800000 */
[----:B01----:R-:W-:Y:S01]  /*0cb0*/  IMAD.U32 R18, RZ, RZ, UR4 ;  /* 0x00000004ff127e24 */ /* 0x003fe2000f8e00ff */
[----:B------:R-:W-:Y:S01]  /*0cc0*/  MOV R19, UR5 ;  /* 0x0000000500137c02 */ /* 0x000fe20008000f00 */
[----:B------:R-:W-:-:S05]  /*0cd0*/  IMAD.MOV.U32 R21, RZ, RZ, 0x1 ;  /* 0x00000001ff157424 */ /* 0x000fca00078e00ff */
[----:B------:R2:W-:Y:S01]  /*0ce0*/  REDG.E.ADD.STRONG.GPU desc[UR8][R18.64], R21 ;  /* 0x000000151200798e */ /* 0x0005e2000c12e108 */
[----:B------:R-:W-:Y:S01]  /*0cf0*/  MOV R10, R12 ;  /* 0x0000000c000a7202 */ /* 0x000fe20000000f00 */
[----:B------:R-:W-:Y:S01]  /*0d00*/  IMAD.MOV.U32 R11, RZ, RZ, R13 ;  /* 0x000000ffff0b7224 */ /* 0x000fe200078e000d */
[----:B------:R-:W-:Y:S01]  /*0d10*/  MOV R12, R14 ;  /* 0x0000000e000c7202 */ /* 0x000fe20000000f00 */
[----:B------:R-:W-:Y:S01]  /*0d20*/  IMAD.MOV.U32 R13, RZ, RZ, R15 ;  /* 0x000000ffff0d7224 */ /* 0x000fe200078e000f */
[----:B------:R-:W-:Y:S01]  /*0d30*/  MOV R14, R16 ;  /* 0x00000010000e7202 */ /* 0x000fe20000000f00 */
[----:B------:R-:W-:Y:S01]  /*0d40*/  IMAD.MOV.U32 R15, RZ, RZ, R17 ;  /* 0x000000ffff0f7224 */ /* 0x000fe200078e0011 */
[----:B------:R-:W-:Y:S01]  /*0d50*/  MOV R16, R10 ;  /* 0x0000000a00107202 */ /* 0x000fe20000000f00 */
[----:B------:R-:W-:-:S07]  /*0d60*/  IMAD.MOV.U32 R17, RZ, RZ, R11 ;  /* 0x000000ffff117224 */ /* 0x000fce00078e000b */
.L_x_81:
[----:B------:R-:W-:Y:S05]  /*0d70*/  BSYNC.RECONVERGENT B0 ;  /* 0x0000000000007941 */ /* 0x000fea0003800200 */
.L_x_80:
[----:B------:R-:W3:Y:S08]  /*0d80*/  LDC.64 R10, c[0x0][0x398] ;  /* 0x0000e600ff0a7b82 */ /* 0x000ef00000000a00 */
[----:B------:R-:W-:Y:S06]  /*0d90*/  BAR.SYNC.DEFER_BLOCKING 0x0 ;  /* 0x0000000000007b1d */ /* 0x000fec0000010000 */
[----:B------:R-:W4:Y:S01]  /*0da0*/  LDCU UR7, c[0x0][0x3bc] ;  /* 0x00007780ff0777ac */ /* 0x000f220008000800 */
[----:B---3--:R-:W4:Y:S02]  /*0db0*/  LDG.E R10, desc[UR8][R10.64+0x4] ;  /* 0x000004080a0a7981 */ /* 0x008f24000c1e1900 */
[----:B----4-:R-:W-:-:S13]  /*0dc0*/  ISETP.GE.AND P0, PT, R10, UR7, PT ;  /* 0x000000070a007c0c */ /* 0x010fda000bf06270 */
[----:B------:R-:W-:Y:S05]  /*0dd0*/  @!P0 BRA `(.L_x_82) ;  /* 0xfffffff400b88947 */ /* 0x000fea000383ffff */
[----:B------:R-:W-:Y:S05]  /*0de0*/  EXIT ;  /* 0x000000000000794d */ /* 0x000fea0003800000 */
        .weak           $__internal_2_$__cuda_sm3x_div_rn_noftz_f32_slowpath
        .type           $__internal_2_$__cuda_sm3x_div_rn_noftz_f32_slowpath,@function
        .size           $__internal_2_$__cuda_sm3x_div_rn_noftz_f32_slowpath,(.L_x_129 - $__internal_2_$__cuda_sm3x_div_rn_noftz_f32_slowpath)
$__internal_2_$__cuda_sm3x_div_rn_noftz_f32_slowpath:
[----:B------:R-:W-:Y:S02]  /*0df0*/  SHF.R.U32.HI R9, RZ, 0x17, R4 ;  /* 0x00000017ff097819 */ /* 0x000fe40000011604 */
[----:B------:R-:W-:Y:S02]  /*0e00*/  SHF.R.U32.HI R7, RZ, 0x17, R5 ;  /* 0x00000017ff077819 */ /* 0x000fe40000011605 */
[----:B------:R-:W-:Y:S02]  /*0e10*/  LOP3.LUT R17, R9, 0xff, RZ, 0xc0, !PT ;  /* 0x000000ff09117812 */ /* 0x000fe400078ec0ff */
[----:B------:R-:W-:Y:S02]  /*0e20*/  LOP3.LUT R10, R7, 0xff, RZ, 0xc0, !PT ;  /* 0x000000ff070a7812 */ /* 0x000fe400078ec0ff */
[----:B------:R-:W-:Y:S02]  /*0e30*/  IADD3 R12, PT, PT, R17, -0x1, RZ ;  /* 0xffffffff110c7810 */ /* 0x000fe40007ffe0ff */
[----:B------:R-:W-:Y:S01]  /*0e40*/  MOV R9, R5 ;  /* 0x0000000500097202 */ /* 0x000fe20000000f00 */
[----:B------:R-:W-:Y:S01]  /*0e50*/  VIADD R11, R10, 0xffffffff ;  /* 0xffffffff0a0b7836 */ /* 0x000fe20000000000 */
[----:B------:R-:W-:-:S04]  /*0e60*/  ISETP.GT.U32.AND P0, PT, R12, 0xfd, PT ;  /* 0x000000fd0c00780c */ /* 0x000fc80003f04070 */
[----:B------:R-:W-:-:S13]  /*0e70*/  ISETP.GT.U32.OR P0, PT, R11, 0xfd, P0 ;  /* 0x000000fd0b00780c */ /* 0x000fda0000704470 */
[----:B------:R-:W-:Y:S01]  /*0e80*/  @!P0 IMAD.MOV.U32 R7, RZ, RZ, RZ ;  /* 0x000000ffff078224 */ /* 0x000fe200078e00ff */
        /* <DEDUP_REMOVED lines=24> */
.L_x_83:
[----:B------:R-:W-:Y:S02]  /*1010*/  LEA R11, R17, 0xc0800000, 0x17 ;  /* 0xc0800000110b7811 */ /* 0x000fe400078eb8ff */
[----:B------:R-:W-:-:S03]  /*1020*/  IADD3 R10, PT, PT, R10, -0x7f, RZ ;  /* 0xffffff810a0a7810 */ /* 0x000fc60007ffe0ff */
[----:B------:R-:W-:Y:S02]  /*1030*/  IMAD.IADD R11, R4, 0x1, -R11 ;  /* 0x00000001040b7824 */ /* 0x000fe400078e0a0b */
[C---:B------:R-:W-:Y:S01]  /*1040*/  IMAD R4, R10.reuse, -0x800000, R9 ;  /* 0xff8000000a047824 */ /* 0x040fe200078e0209 */
[----:B------:R-:W-:Y:S01]  /*1050*/  IADD3 R10, PT, PT, R10, 0x7f, -R17 ;  /* 0x0000007f0a0a7810 */ /* 0x000fe20007ffe811 */
[----:B------:R-:W0:Y:S01]  /*1060*/  MUFU.RCP R12, R11 ;  /* 0x0000000b000c7308 */ /* 0x000e220000001000 */
[----:B------:R-:W-:-:S03]  /*1070*/  FADD.FTZ R13, -R11, -RZ ;  /* 0x800000ff0b0d7221 */ /* 0x000fc60000010100 */
[----:B------:R-:W-:Y:S02]  /*1080*/  IMAD.IADD R10, R10, 0x1, R7 ;  /* 0x000000010a0a7824 */ /* 0x000fe400078e0207 */
        /* <DEDUP_REMOVED lines=20> */
[CCC-:B------:R-:W-:Y:S01]  /*11d0*/  FFMA.RZ R7, R14.reuse, R12.reuse, R15.reuse ;  /* 0x0000000c0e077223 */ /* 0x1c0fe2000000c00f */
[CCC-:B------:R-:W-:Y:S01]  /*11e0*/  FFMA.RM R10, R14.reuse, R12.reuse, R15.reuse ;  /* 0x0000000c0e0a7223 */ /* 0x1c0fe2000000400f */
[C---:B------:R-:W-:Y:S02]  /*11f0*/  ISETP.NE.AND P2, PT, R11.reuse, RZ, PT ;  /* 0x000000ff0b00720c */ /* 0x040fe40003f45270 */
[----:B------:R-:W-:Y:S02]  /*1200*/  ISETP.NE.AND P1, PT, R11, RZ, PT ;  /* 0x000000ff0b00720c */ /* 0x000fe40003f25270 */
[----:B------:R-:W-:Y:S01]  /*1210*/  LOP3.LUT R9, R7, 0x7fffff, RZ, 0xc0, !PT ;  /* 0x007fffff07097812 */ /* 0x000fe200078ec0ff */
[----:B------:R-:W-:Y:S01]  /*1220*/  FFMA.RP R7, R14, R12, R15 ;  /* 0x0000000c0e077223 */ /* 0x000fe2000000800f */
[----:B------:R-:W-:Y:S01]  /*1230*/  IADD3 R12, PT, PT, R11, 0x20, RZ ;  /* 0x000000200b0c7810 */ /* 0x000fe20007ffe0ff */
[----:B------:R-:W-:Y:S01]  /*1240*/  IMAD.MOV R11, RZ, RZ, -R11 ;  /* 0x000000ffff0b7224 */ /* 0x000fe200078e0a0b */
        /* <DEDUP_REMOVED lines=14> */
.L_x_89:
[----:B------:R-:W-:-:S04]  /*1330*/  LOP3.LUT R4, R4, 0x80000000, RZ, 0xc0, !PT ;  /* 0x8000000004047812 */ /* 0x000fc800078ec0ff */
[----:B------:R-:W-:Y:S01]  /*1340*/  LOP3.LUT R4, R4, 0x7f800000, RZ, 0xfc, !PT ;  /* 0x7f80000004047812 */ /* 0x000fe200078efcff */
[----:B------:R-:W-:Y:S06]  /*1350*/  BRA `(.L_x_90) ;  /* 0x0000000000287947 */ /* 0x000fec0003800000 */
.L_x_88:
[----:B------:R-:W-:Y:S01]  /*1360*/  IMAD R4, R10, 0x800000, R4 ;  /* 0x008000000a047824 */ /* 0x000fe200078e0204 */
[----:B------:R-:W-:Y:S06]  /*1370*/  BRA `(.L_x_90) ;  /* 0x0000000000207947 */ /* 0x000fec0003800000 */
.L_x_87:
[----:B------:R-:W-:-:S04]  /*1380*/  LOP3.LUT R4, R4, 0x80000000, R9, 0x48, !PT ;  /* 0x8000000004047812 */ /* 0x000fc800078e4809 */
[----:B------:R-:W-:Y:S01]  /*1390*/  LOP3.LUT R4, R4, 0x7f800000, RZ, 0xfc, !PT ;  /* 0x7f80000004047812 */ /* 0x000fe200078efcff */
[----:B------:R-:W-:Y:S06]  /*13a0*/  BRA `(.L_x_90) ;  /* 0x0000000000147947 */ /* 0x000fec0003800000 */
.L_x_86:
[----:B------:R-:W-:Y:S01]  /*13b0*/  LOP3.LUT R4, R4, 0x80000000, R9, 0x48, !PT ;  /* 0x8000000004047812 */ /* 0x000fe200078e4809 */
[----:B------:R-:W-:Y:S06]  /*13c0*/  BRA `(.L_x_90) ;  /* 0x00000000000c7947 */ /* 0x000fec0003800000 */
.L_x_85:
[----:B------:R-:W0:Y:S01]  /*13d0*/  MUFU.RSQ R4, -QNAN ;  /* 0xffc0000000047908 */ /* 0x000e220000001400 */
[----:B------:R-:W-:Y:S05]  /*13e0*/  BRA `(.L_x_90) ;  /* 0x0000000000047947 */ /* 0x000fea0003800000 */
.L_x_84:
[----:B------:R-:W-:-:S07]  /*13f0*/  FADD.FTZ R4, R5, R4 ;  /* 0x0000000405047221 */ /* 0x000fce0000010000 */
.L_x_90:
[----:B------:R-:W-:-:S04]  /*1400*/  HFMA2 R7, -RZ, RZ, 0, 0 ;  /* 0x00000000ff077431 */ /* 0x000fc800000001ff */
[----:B0-----:R-:W-:Y:S05]  /*1410*/  RET.REL.NODEC R6 `(acoustic_wave_3d_persistent) ;  /* 0xffffffe806f87950 */ /* 0x001fea0003c3ffff */
.L_x_91:
        /* <DEDUP_REMOVED lines=14> */
.L_x_129:


//--------------------- .text.acoustic_wave_2d_persistent --------------------------
	.section	.text.acoustic_wave_2d_persistent,"ax",@progbits
	.align	128
        .global         acoustic_wave_2d_persistent
        .type           acoustic_wave_2d_persistent,@function
        .size           acoustic_wave_2d_persistent,(.L_x_130 - acoustic_wave_2d_persistent)
        .other          acoustic_wave_2d_persistent,@"STO_CUDA_ENTRY STV_DEFAULT"
acoustic_wave_2d_persistent:
.text.acoustic_wave_2d_persistent:
        /* <DEDUP_REMOVED lines=18> */
[----:B------:R-:W-:Y:S05]  /*0120*/  CALL.REL.NOINC `($__internal_3_$__cuda_sm3x_div_rn_noftz_f32_slowpath) ;  /* 0x0000000800107944 */ /* 0x000fea0003c00000 */
[----:B------:R-:W-:-:S07]  /*0130*/  IMAD.MOV.U32 R16, RZ, RZ, R2 ;  /* 0x000000ffff107224 */ /* 0x000fce00078e0002 */
.L_x_92:
        /* <DEDUP_REMOVED lines=12> */
[----:B------:R-:W-:Y:S05]  /*0200*/  CALL.REL.NOINC `($__internal_3_$__cuda_sm3x_div_rn_noftz_f32_slowpath) ;  /* 0x0000000400d87944 */ /* 0x000fea0003c00000 */
[----:B------:R-:W-:-:S07]  /*0210*/  IMAD.MOV.U32 R18, RZ, RZ, R2 ;  /* 0x000000ffff127224 */ /* 0x000fce00078e0002 */
.L_x_93:
[----:B------:R-:W0:Y:S02]  /*0220*/  LDC.64 R2, c[0x0][0x398] ;  /* 0x0000e600ff027b82 */ /* 0x000e240000000a00 */
[----:B0-----:R-:W2:Y:S02]  /*0230*/  LDG.E R0, desc[UR10][R2.64] ;  /* 0x0000000a02007981 */ /* 0x001ea4000c1e1900 */
[----:B--2---:R-:W-:-:S13]  /*0240*/  ISETP.NE.AND P0, PT, R0, 0x1, PT ;  /* 0x000000010000780c */ /* 0x004fda0003f05270 */
[----:B------:R-:W-:Y:S05]  /*0250*/  @P0 EXIT ;  /* 0x000000000000094d */ /* 0x000fea0003800000 */
[----:B------:R-:W2:Y:S01]  /*0260*/  LDG.E R2, desc[UR10][R2.64+0x4] ;  /* 0x0000040a02027981 */ /* 0x000ea2000c1e1900 */
[----:B------:R-:W2:Y:S01]  /*0270*/  LDCU UR4, c[0x0][0x3b4] ;  /* 0x00007680ff0477ac */ /* 0x000ea20008000800 */
[----:B------:R-:W0:Y:S01]  /*0280*/  LDCU UR8, c[0x0][0x370] ;  /* 0x00006e00ff0877ac */ /* 0x000e220008000800 */
[----:B------:R-:W1:Y:S01]  /*0290*/  LDCU.64 UR6, c[0x0][0x398] ;  /* 0x00007300ff0677ac */ /* 0x000e620008000a00 */
[----:B--2---:R-:W-:Y:S01]  /*02a0*/  ISETP.GE.AND P0, PT, R2, UR4, PT ;  /* 0x0000000402007c0c */ /* 0x004fe2000bf06270 */
[----:B------:R-:W2:-:S12]  /*02b0*/  LDCU.64 UR4, c[0x0][0x3a0] ;  /* 0x00007400ff0477ac */ /* 0x000e980008000a00 */
[----:B012---:R-:W-:Y:S05]  /*02c0*/  @P0 EXIT ;  /* 0x000000000000094d */ /* 0x007fea0003800000 */
[----:B------:R-:W0:Y:S01]  /*02d0*/  LDCU.64 UR12, c[0x0][0x388] ;  /* 0x00007100ff0c77ac */ /* 0x000e220008000a00 */
[----:B------:R-:W-:Y:S01]  /*02e0*/  IMAD R0, R4, UR8, RZ ;  /* 0x0000000804007c24 */ /* 0x000fe2000f8e02ff */
[----:B------:R-:W1:Y:S01]  /*02f0*/  LDCU.64 UR14, c[0x0][0x380] ;  /* 0x00007000ff0e77ac */ /* 0x000e620008000a00 */
[----:B------:R-:W2:Y:S01]  /*0300*/  LDCU.64 UR16, c[0x0][0x390] ;  /* 0x00007200ff1077ac */ /* 0x000ea20008000a00 */
[----:B------:R-:W-:Y:S02]  /*0310*/  UIADD3 UR6, UP0, UPT, UR6, 0x4, URZ ;  /* 0x0000000406067890 */ /* 0x000fe4000ff1e0ff */
[----:B------:R-:W-:Y:S02]  /*0320*/  UIMAD UR9, UR4, UR5, URZ ;  /* 0x00000005040972a4 */ /* 0x000fe4000f8e02ff */
[----:B------:R-:W-:Y:S01]  /*0330*/  UIADD3.X UR7, UPT, UPT, URZ, UR7, URZ, UP0, !UPT ;  /* 0x00000007ff077290 */ /* 0x000fe200087fe4ff */
[----:B0-----:R-:W-:Y:S01]  /*0340*/  IMAD.U32 R6, RZ, RZ, UR12 ;  /* 0x0000000cff067e24 */ /* 0x001fe2000f8e00ff */
[----:B------:R-:W-:Y:S01]  /*0350*/  MOV R7, UR13 ;  /* 0x0000000d00077c02 */ /* 0x000fe20008000f00 */
[----:B------:R-:W-:Y:S01]  /*0360*/  UIADD3 UR4, UPT, UPT, UR4, -0x1, URZ ;  /* 0xffffffff04047890 */ /* 0x000fe2000fffe0ff */
[----:B-1----:R-:W-:Y:S01]  /*0370*/  IMAD.U32 R4, RZ, RZ, UR14 ;  /* 0x0000000eff047e24 */ /* 0x002fe2000f8e00ff */
[----:B------:R-:W-:Y:S01]  /*0380*/  UIADD3 UR5, UPT, UPT, UR5, -0x1, URZ ;  /* 0xffffffff05057890 */ /* 0x000fe2000fffe0ff */
[----:B------:R-:W-:Y:S01]  /*0390*/  IMAD.U32 R5, RZ, RZ, UR15 ;  /* 0x0000000fff057e24 */ /* 0x000fe2000f8e00ff */
[----:B--2---:R-:W-:Y:S01]  /*03a0*/  MOV R2, UR16 ;  /* 0x0000001000027c02 */ /* 0x004fe20008000f00 */
[----:B------:R-:W-:-:S09]  /*03b0*/  IMAD.U32 R3, RZ, RZ, UR17 ;  /* 0x00000011ff037e24 */ /* 0x000fd2000f8e00ff */
.L_x_101:
[----:B------:R-:W-:Y:S01]  /*03c0*/  ISETP.GE.AND P0, PT, R17, UR9, PT ;  /* 0x0000000911007c0c */ /* 0x000fe2000bf06270 */
[----:B------:R-:W-:-:S12]  /*03d0*/  BSSY.RECONVERGENT B0, `(.L_x_94) ;  /* 0x0000041000007945 */ /* 0x000fd80003800200 */
[----:B--2---:R-:W-:Y:S05]  /*03e0*/  @P0 BRA `(.L_x_95) ;  /* 0x0000000000fc0947 */ /* 0x004fea0003800000 */
[----:B------:R-:W0:Y:S01]  /*03f0*/  LDC R8, c[0x0][0x3a0] ;  /* 0x0000e800ff087b82 */ /* 0x000e220000000800 */
[----:B------:R-:W-:Y:S02]  /*0400*/  IMAD.MOV.U32 R22, RZ, RZ, RZ ;  /* 0x000000ffff167224 */ /* 0x000fe400078e00ff */
[----:B------:R-:W-:-:S05]  /*0410*/  IMAD.MOV.U32 R21, RZ, RZ, R17 ;  /* 0x000000ffff157224 */ /* 0x000fca00078e0011 */
[----:B------:R-:W1:Y:S01]  /*0420*/  LDC R20, c[0x0][0x3a0] ;  /* 0x0000e800ff147b82 */ /* 0x000e620000000800 */
[----:B0-----:R-:W-:-:S04]  /*0430*/  IABS R19, R8 ;  /* 0x0000000800137213 */ /* 0x001fc80000000000 */
[----:B------:R-:W0:Y:S08]  /*0440*/  I2F.RP R8, R19 ;  /* 0x0000001300087306 */ /* 0x000e300000209400 */
[----:B0-----:R-:W0:Y:S02]  /*0450*/  MUFU.RCP R8, R8 ;  /* 0x0000000800087308 */ /* 0x001e240000001000 */
[----:B0-----:R-:W-:-:S06]  /*0460*/  VIADD R23, R8, 0xffffffe ;  /* 0x0ffffffe08177836 */ /* 0x001fcc0000000000 */
[----:B------:R-:W0:Y:S02]  /*0470*/  F2I.FTZ.U32.TRUNC.NTZ R23, R23 ;  /* 0x0000001700177305 */ /* 0x000e24000021f000 */
[----:B0-----:R-:W-:-:S05]  /*0480*/  IADD3 R10, PT, PT, RZ, -R23, RZ ;  /* 0x80000017ff0a7210 */ /* 0x001fca0007ffe0ff */
[----:B------:R-:W-:-:S04]  /*0490*/  IMAD R9, R10, R19, RZ ;  /* 0x000000130a097224 */ /* 0x000fc800078e02ff */
[----:B-1----:R-:W-:-:S07]  /*04a0*/  IMAD.HI.U32 R22, R23, R9, R22 ;  /* 0x0000000917167227 */ /* 0x002fce00078e0016 */
.L_x_98:
[----:B01----:R-:W-:Y:S01]  /*04b0*/  IABS R9, R21 ;  /* 0x0000001500097213 */ /* 0x003fe20000000000 */
[----:B------:R-:W-:Y:S01]  /*04c0*/  BSSY.RECONVERGENT B1, `(.L_x_96) ;  /* 0x000002e000017945 */ /* 0x000fe20003800200 */
[----:B------:R-:W-:-:S03]  /*04d0*/  IABS R11, R20 ;  /* 0x00000014000b7213 */ /* 0x000fc60000000000 */
[----:B------:R-:W-:-:S05]  /*04e0*/  IMAD.HI.U32 R8, R22, R9, RZ ;  /* 0x0000000916087227 */ /* 0x000fca00078e00ff */
[----:B------:R-:W-:-:S05]  /*04f0*/  IADD3 R10, PT, PT, -R8, RZ, RZ ;  /* 0x000000ff080a7210 */ /* 0x000fca0007ffe1ff */
[----:B------:R-:W-:Y:S01]  /*0500*/  IMAD R10, R11, R10, R9 ;  /* 0x0000000a0b0a7224 */ /* 0x000fe200078e0209 */
[----:B------:R-:W-:-:S04]  /*0510*/  LOP3.LUT R9, R21, R20, RZ, 0x3c, !PT ;  /* 0x0000001415097212 */ /* 0x000fc800078e3cff */
[----:B------:R-:W-:Y:S02]  /*0520*/  ISETP.GT.U32.AND P2, PT, R19, R10, PT ;  /* 0x0000000a1300720c */ /* 0x000fe40003f44070 */
[----:B------:R-:W-:-:S11]  /*0530*/  ISETP.GE.AND P1, PT, R9, RZ, PT ;  /* 0x000000ff0900720c */ /* 0x000fd60003f26270 */
[----:B------:R-:W-:Y:S02]  /*0540*/  @!P2 IMAD.IADD R10, R10, 0x1, -R11 ;  /* 0x000000010a0aa824 */ /* 0x000fe400078e0a0b */
[----:B------:R-:W-:Y:S01]  /*0550*/  @!P2 VIADD R8, R8, 0x1 ;  /* 0x000000010808a836 */ /* 0x000fe20000000000 */
[----:B------:R-:W-:Y:S02]  /*0560*/  ISETP.NE.AND P2, PT, R20, RZ, PT ;  /* 0x000000ff1400720c */ /* 0x000fe40003f45270 */
[----:B------:R-:W-:-:S13]  /*0570*/  ISETP.GE.U32.AND P0, PT, R10, R19, PT ;  /* 0x000000130a00720c */ /* 0x000fda0003f06070 */
[----:B------:R-:W-:-:S05]  /*0580*/  @P0 IADD3 R8, PT, PT, R8, 0x1, RZ ;  /* 0x0000000108080810 */ /* 0x000fca0007ffe0ff */
        /* <DEDUP_REMOVED lines=23> */
[----:B---3--:R-:W-:Y:S01]  /*0700*/  FADD R23, R23, -R24 ;  /* 0x8000001817177221 */ /* 0x008fe20000000000 */
[----:B----4-:R-:W-:-:S03]  /*0710*/  FADD R25, -R24, R9 ;  /* 0x0000000918197221 */ /* 0x010fc60000000100 */
[----:B-----5:R-:W-:Y:S01]  /*0720*/  FADD R23, R23, R26 ;  /* 0x0000001a17177221 */ /* 0x020fe20000000000 */
[----:B------:R-:W-:Y:S01]  /*0730*/  FADD R24, R24, -R11 ;  /* 0x8000000b18187221 */ /* 0x000fe20000000000 */
[----:B------:R-:W-:-:S03]  /*0740*/  FADD R25, R25, R14 ;  /* 0x0000000e19197221 */ /* 0x000fc60000000000 */
[----:B------:R-:W-:-:S04]  /*0750*/  FFMA R24, R23, R16, R24 ;  /* 0x0000001017187223 */ /* 0x000fc80000000018 */
[----:B------:R-:W-:Y:S01]  /*0760*/  FFMA R24, R25, R18, R24 ;  /* 0x0000001219187223 */ /* 0x000fe20000000018 */
[----:B------:R-:W-:-:S04]  /*0770*/  IMAD.WIDE R8, R21, 0x4, R4 ;  /* 0x0000000415087825 */ /* 0x000fc800078e0204 */
[----:B------:R-:W-:-:S05]  /*0780*/  FMUL R11, R24, 0.99900001287460327148 ;  /* 0x3f7fbe77180b7820 */ /* 0x000fca0000400000 */
[----:B------:R1:W-:Y:S02]  /*0790*/  STG.E desc[UR10][R8.64], R11 ;  /* 0x0000000b08007986 */ /* 0x0003e4000c10190a */
.L_x_97:
[----:B------:R-:W-:Y:S05]  /*07a0*/  BSYNC.RECONVERGENT B1 ;  /* 0x0000000000017941 */ /* 0x000fea0003800200 */
.L_x_96:
[----:B------:R-:W-:-:S05]  /*07b0*/  IMAD.IADD R21, R0, 0x1, R21 ;  /* 0x0000000100157824 */ /* 0x000fca00078e0215 */
[----:B------:R-:W-:-:S13]  /*07c0*/  ISETP.GE.AND P0, PT, R21, UR9, PT ;  /* 0x0000000915007c0c */ /* 0x000fda000bf06270 */
[----:B------:R-:W-:Y:S05]  /*07d0*/  @!P0 BRA `(.L_x_98) ;  /* 0xfffffffc00348947 */ /* 0x000fea000383ffff */
.L_x_95:
[----:B------:R-:W-:Y:S05]  /*07e0*/  BSYNC.RECONVERGENT B0 ;  /* 0x0000000000007941 */ /* 0x000fea0003800200 */
.L_x_94:
[----:B------:R-:W-:Y:S01]  /*07f0*/  BAR.SYNC.DEFER_BLOCKING 0x0 ;  /* 0x0000000000007b1d */ /* 0x000fe20000010000 */
[----:B------:R-:W-:-:S05]  /*0800*/  ISETP.NE.AND P0, PT, R17, RZ, PT ;  /* 0x000000ff1100720c */ /* 0x000fca0003f05270 */
[----:B------:R-:W-:Y:S08]  /*0810*/  BSSY.RECONVERGENT B0, `(.L_x_99) ;  /* 0x000000e000007945 */ /* 0x000ff00003800200 */
[----:B------:R-:W-:Y:S05]  /*0820*/  @P0 BRA `(.L_x_100) ;  /* 0x0000000000300947 */ /* 0x000fea0003800000 */
[----:B------:R-:W-:Y:S01]  /*0830*/  IMAD.U32 R10, RZ, RZ, UR6 ;  /* 0x00000006ff0a7e24 */ /* 0x000fe2000f8e00ff */
[----:B-1----:R-:W-:Y:S01]  /*0840*/  MOV R11, UR7 ;  /* 0x00000007000b7c02 */ /* 0x002fe20008000f00 */
[----:B------:R-:W-:-:S05]  /*0850*/  IMAD.MOV.U32 R13, RZ, RZ, 0x1 ;  /* 0x00000001ff0d7424 */ /* 0x000fca00078e00ff */
[----:B------:R2:W-:Y:S01]  /*0860*/  REDG.E.ADD.STRONG.GPU desc[UR10][R10.64], R13 ;  /* 0x0000000d0a00798e */ /* 0x0005e2000c12e10a */
[----:B0-----:R-:W-:Y:S01]  /*0870*/  IMAD.MOV.U32 R8, RZ, RZ, R6 ;  /* 0x000000ffff087224 */ /* 0x001fe200078e0006 */
[----:B------:R-:W-:Y:S01]  /*0880*/  MOV R9, R7 ;  /* 0x0000000700097202 */ /* 0x000fe20000000f00 */
[----:B------:R-:W-:Y:S01]  /*0890*/  IMAD.MOV.U32 R6, RZ, RZ, R4 ;  /* 0x000000ffff067224 */ /* 0x000fe200078e0004 */
[----:B------:R-:W-:Y:S01]  /*08a0*/  MOV R4, R2 ;  /* 0x0000000200047202 */ /* 0x000fe20000000f00 */
[----:B------:R-:W-:Y:S02]  /*08b0*/  IMAD.MOV.U32 R7, RZ, RZ, R5 ;  /* 0x000000ffff077224 */ /* 0x000fe400078e0005 */
[----:B------:R-:W-:Y:S01]  /*08c0*/  IMAD.MOV.U32 R5, RZ, RZ, R3 ;  /* 0x000000ffff057224 */ /* 0x000fe200078e0003 */
[----:B------:R-:W-:Y:S01]  /*08d0*/  MOV R3, R9 ;  /* 0x0000000900037202 */ /* 0x000fe20000000f00 */
[----:B------:R-:W-:-:S07]  /*08e0*/  IMAD.MOV.U32 R2, RZ, RZ, R8 ;  /* 0x000000ffff027224 */ /* 0x000fce00078e0008 */
.L_x_100:
[----:B------:R-:W-:Y:S05]  /*08f0*/  BSYNC.RECONVERGENT B0 ;  /* 0x0000000000007941 */ /* 0x000fea0003800200 */
.L_x_99:
[----:B01----:R-:W0:Y:S08]  /*0900*/  LDC.64 R8, c[0x0][0x398] ;  /* 0x0000e600ff087b82 */ /* 0x003e300000000a00 */
[----:B------:R-:W-:Y:S06]  /*0910*/  BAR.SYNC.DEFER_BLOCKING 0x0 ;  /* 0x0000000000007b1d */ /* 0x000fec0000010000 */
[----:B------:R-:W1:Y:S01]  /*0920*/  LDCU UR8, c[0x0][0x3b4] ;  /* 0x00007680ff0877ac */ /* 0x000e620008000800 */
[----:B0-----:R-:W1:Y:S02]  /*0930*/  LDG.E R8, desc[UR10][R8.64+0x4] ;  /* 0x0000040a08087981 */ /* 0x001e64000c1e1900 */
[----:B-1----:R-:W-:-:S13]  /*0940*/  ISETP.GE.AND P0, PT, R8, UR8, PT ;  /* 0x0000000808007c0c */ /* 0x002fda000bf06270 */
[----:B------:R-:W-:Y:S05]  /*0950*/  @!P0 BRA `(.L_x_101) ;  /* 0xfffffff800988947 */ /* 0x000fea000383ffff */
[----:B------:R-:W-:Y:S05]  /*0960*/  EXIT ;  /* 0x000000000000794d */ /* 0x000fea0003800000 */
        .weak           $__internal_3_$__cuda_sm3x_div_rn_noftz_f32_slowpath
        .type           $__internal_3_$__cuda_sm3x_div_rn_noftz_f32_slowpath,@function
        .size           $__internal_3_$__cuda_sm3x_div_rn_noftz_f32_slowpath,(.L_x_130 - $__internal_3_$__cuda_sm3x_div_rn_noftz_f32_slowpath)
$__internal_3_$__cuda_sm3x_div_rn_noftz_f32_slowpath:
[----:B------:R-:W-:Y:S02]  /*0970*/  SHF.R.U32.HI R5, RZ, 0x17, R3 ;  /* 0x00000017ff057819 */ /* 0x000fe40000011603 */
[----:B------:R-:W-:Y:S02]  /*0980*/  SHF.R.U32.HI R2, RZ, 0x17, R0 ;  /* 0x00000017ff027819 */ /* 0x000fe40000011600 */
[----:B------:R-:W-:Y:S02]  /*0990*/  LOP3.LUT R12, R5, 0xff, RZ, 0xc0, !PT ;  /* 0x000000ff050c7812 */ /* 0x000fe400078ec0ff */
[----:B------:R-:W-:Y:S02]  /*09a0*/  LOP3.LUT R10, R2, 0xff, RZ, 0xc0, !PT ;  /* 0x000000ff020a7812 */ /* 0x000fe400078ec0ff */
[----:B------:R-:W-:Y:S01]  /*09b0*/  MOV R2, R0 ;  /* 0x0000000000027202 */ /* 0x000fe20000000f00 */
[----:B------:R-:W-:Y:S02]  /*09c0*/  VIADD R8, R12, 0xffffffff ;  /* 0xffffffff0c087836 */ /* 0x000fe40000000000 */
[----:B------:R-:W-:-:S03]  /*09d0*/  VIADD R7, R10, 0xffffffff ;  /* 0xffffffff0a077836 */ /* 0x000fc60000000000 */
        /* <DEDUP_REMOVED lines=22> */
[----:B------:R-:W-:Y:S01]  /*0b40*/  @P0 IMAD.MOV.U32 R5, RZ, RZ, RZ ;  /* 0x000000ffff050224 */ /* 0x000fe200078e00ff */
[----:B------:R-:W-:Y:S01]  /*0b50*/  @!P0 MOV R5, 0xffffffc0 ;  /* 0xffffffc000058802 */ /* 0x000fe20000000f00 */
[----:B------:R-:W-:Y:S01]  /*0b60*/  @!P0 FFMA R2, R0, 1.84467440737095516160e+19, RZ ;  /* 0x5f80000000028823 */ /* 0x000fe200000000ff */
[----:B------:R-:W-:-:S03]  /*0b70*/  @!P1 FFMA R3, R3, 1.84467440737095516160e+19, RZ ;  /* 0x5f80000003039823 */ /* 0x000fc600000000ff */
[----:B------:R-:W-:-:S07]  /*0b80*/  @!P1 VIADD R5, R5, 0x40 ;  /* 0x0000004005059836 */ /* 0x000fce0000000000 */
.L_x_102:
[----:B------:R-:W-:-:S05]  /*0b90*/  LEA R8, R12, 0xc0800000, 0x17 ;  /* 0xc08000000c087811 */ /* 0x000fca00078eb8ff */
[----:B------:R-:W-:Y:S01]  /*0ba0*/  IMAD.IADD R8, R3, 0x1, -R8 ;  /* 0x0000000103087824 */ /* 0x000fe200078e0a08 */
[----:B------:R-:W-:-:S03]  /*0bb0*/  IADD3 R3, PT, PT, R10, -0x7f, RZ ;  /* 0xffffff810a037810 */ /* 0x000fc60007ffe0ff */
[----:B------:R0:W1:Y:S01]  /*0bc0*/  MUFU.RCP R7, R8 ;  /* 0x0000000800077308 */ /* 0x0000620000001000 */
[----:B------:R-:W-:Y:S01]  /*0bd0*/  FADD.FTZ R9, -R8, -RZ ;  /* 0x800000ff08097221 */ /* 0x000fe20000010100 */
[C---:B------:R-:W-:Y:S01]  /*0be0*/  IMAD R2, R3.reuse, -0x800000, R2 ;  /* 0xff80000003027824 */ /* 0x040fe200078e0202 */
[----:B0-----:R-:W-:-:S05]  /*0bf0*/  IADD3 R8, PT, PT, R3, 0x7f, -R12 ;  /* 0x0000007f03087810 */ /* 0x001fca0007ffe80c */
[----:B------:R-:W-:Y:S02]  /*0c00*/  IMAD.IADD R8, R8, 0x1, R5 ;  /* 0x0000000108087824 */ /* 0x000fe400078e0205 */
[----:B-1----:R-:W-:-:S04]  /*0c10*/  FFMA R10, R7, R9, 1 ;  /* 0x3f800000070a7423 */ /* 0x002fc80000000009 */
        /* <DEDUP_REMOVED lines=8> */
[----:B------:R-:W-:-:S05]  /*0ca0*/  IMAD.IADD R9, R3, 0x1, R8 ;  /* 0x0000000103097824 */ /* 0x000fca00078e0208 */
[----:B------:R-:W-:-:S04]  /*0cb0*/  IADD3 R3, PT, PT, R9, -0x1, RZ ;  /* 0xffffffff09037810 */ /* 0x000fc80007ffe0ff */
        /* <DEDUP_REMOVED lines=15> */
[----:B------:R-:W-:Y:S02]  /*0db0*/  VIADD R10, R9, 0x20 ;  /* 0x00000020090a7836 */ /* 0x000fe40000000000 */
[----:B------:R-:W-:Y:S01]  /*0dc0*/  LOP3.LUT R5, R5, 0x800000, RZ, 0xfc, !PT ;  /* 0x0080000005057812 */ /* 0x000fe200078efcff */
[----:B------:R-:W-:Y:S01]  /*0dd0*/  IMAD.MOV R7, RZ, RZ, -R9 ;  /* 0x000000ffff077224 */ /* 0x000fe200078e0a09 */
[----:B------:R-:W-:-:S02]  /*0de0*/  FSETP.NEU.FTZ.AND P0, PT, R3, R8, PT ;  /* 0x000000080300720b */ /* 0x000fc40003f1d000 */
[----:B------:R-:W-:Y:S02]  /*0df0*/  SHF.L.U32 R10, R5, R10, RZ ;  /* 0x0000000a050a7219 */ /* 0x000fe400000006ff */
[----:B------:R-:W-:Y:S02]  /*0e00*/  SEL R8, R7, RZ, P2 ;  /* 0x000000ff07087207 */ /* 0x000fe40001000000 */
[----:B------:R-:W-:Y:S02]  /*0e10*/  ISETP.NE.AND P1, PT, R10, RZ, P1 ;  /* 0x000000ff0a00720c */ /* 0x000fe40000f25270 */
[----:B------:R-:W-:Y:S02]  /*0e20*/  SHF.R.U32.HI R8, RZ, R8, R5 ;  /* 0x00000008ff087219 */ /* 0x000fe40000011605 */
[----:B------:R-:W-:Y:S02]  /*0e30*/  PLOP3.LUT P0, PT, P0, P1, PT, 0xf8, 0x8f ;  /* 0x00000000008f781c */ /* 0x000fe40000703f70 */
[----:B------:R-:W-:-:S02]  /*0e40*/  SHF.R.U32.HI R10, RZ, 0x1, R8 ;  /* 0x00000001ff0a7819 */ /* 0x000fc40000011608 */
[----:B------:R-:W-:-:S04]  /*0e50*/  SEL R3, RZ, 0x1, !P0 ;  /* 0x00000001ff037807 */ /* 0x000fc80004000000 */
[----:B------:R-:W-:-:S04]  /*0e60*/  LOP3.LUT R3, R3, 0x1, R10, 0xf8, !PT ;  /* 0x0000000103037812 */ /* 0x000fc800078ef80a */
[----:B------:R-:W-:-:S04]  /*0e70*/  LOP3.LUT R3, R3, R8, RZ, 0xc0, !PT ;  /* 0x0000000803037212 */ /* 0x000fc800078ec0ff */
[----:B------:R-:W-:-:S04]  /*0e80*/  IADD3 R3, PT, PT, R10, R3, RZ ;  /* 0x000000030a037210 */ /* 0x000fc80007ffe0ff */
[----:B------:R-:W-:Y:S01]  /*0e90*/  LOP3.LUT R2, R3, R2, RZ, 0xfc, !PT ;  /* 0x0000000203027212 */ /* 0x000fe200078efcff */
[----:B------:R-:W-:Y:S06]  /*0ea0*/  BRA `(.L_x_109) ;  /* 0x0000000000347947 */ /* 0x000fec0003800000 */
.L_x_108:
[----:B------:R-:W-:-:S04]  /*0eb0*/  LOP3.LUT R2, R2, 0x80000000, RZ, 0xc0, !PT ;  /* 0x8000000002027812 */ /* 0x000fc800078ec0ff */
[----:B------:R-:W-:Y:S01]  /*0ec0*/  LOP3.LUT R2, R2, 0x7f800000, RZ, 0xfc, !PT ;  /* 0x7f80000002027812 */ /* 0x000fe200078efcff */
[----:B------:R-:W-:Y:S06]  /*0ed0*/  BRA `(.L_x_109) ;  /* 0x0000000000287947 */ /* 0x000fec0003800000 */
.L_x_107:
[----:B------:R-:W-:Y:S01]  /*0ee0*/  IMAD R2, R8, 0x800000, R2 ;  /* 0x0080000008027824 */ /* 0x000fe200078e0202 */
[----:B------:R-:W-:Y:S06]  /*0ef0*/  BRA `(.L_x_109) ;  /* 0x0000000000207947 */ /* 0x000fec0003800000 */
.L_x_106:
[----:B------:R-:W-:-:S04]  /*0f00*/  LOP3.LUT R2, R3, 0x80000000, R2, 0x48, !PT ;  /* 0x8000000003027812 */ /* 0x000fc800078e4802 */
[----:B------:R-:W-:Y:S01]  /*0f10*/  LOP3.LUT R2, R2, 0x7f800000, RZ, 0xfc, !PT ;  /* 0x7f80000002027812 */ /* 0x000fe200078efcff */
[----:B------:R-:W-:Y:S06]  /*0f20*/  BRA `(.L_x_109) ;  /* 0x0000000000147947 */ /* 0x000fec0003800000 */
.L_x_105:
[----:B------:R-:W-:Y:S01]  /*0f30*/  LOP3.LUT R2, R3, 0x80000000, R2, 0x48, !PT ;  /* 0x8000000003027812 */ /* 0x000fe200078e4802 */
[----:B------:R-:W-:Y:S06]  /*0f40*/  BRA `(.L_x_109) ;  /* 0x00000000000c7947 */ /* 0x000fec0003800000 */
.L_x_104:
[----:B------:R-:W0:Y:S01]  /*0f50*/  MUFU.RSQ R2, -QNAN ;  /* 0xffc0000000027908 */ /* 0x000e220000001400 */
[----:B------:R-:W-:Y:S05]  /*0f60*/  BRA `(.L_x_109) ;  /* 0x0000000000047947 */ /* 0x000fea0003800000 */
.L_x_103:
[----:B------:R-:W-:-:S07]  /*0f70*/  FADD.FTZ R2, R0, R3 ;  /* 0x0000000300027221 */ /* 0x000fce0000010000 */
.L_x_109:
[----:B------:R-:W-:-:S04]  /*0f80*/  HFMA2 R7, -RZ, RZ, 0, 0 ;  /* 0x00000000ff077431 */ /* 0x000fc800000001ff */
[----:B0-----:R-:W-:Y:S05]  /*0f90*/  RET.REL.NODEC R6 `(acoustic_wave_2d_persistent) ;  /* 0xfffffff006187950 */ /* 0x001fea0003c3ffff */
.L_x_110:
        /* <DEDUP_REMOVED lines=14> */
.L_x_130:


//--------------------- .text.acoustic_wave_1d_persistent --------------------------
	.section	.text.acoustic_wave_1d_persistent,"ax",@progbits
	.align	128
        .global         acoustic_wave_1d_persistent
        .type           acoustic_wave_1d_persistent,@function
        .size           acoustic_wave_1d_persistent,(.L_x_131 - acoustic_wave_1d_persistent)
        .other          acoustic_wave_1d_persistent,@"STO_CUDA_ENTRY STV_DEFAULT"
acoustic_wave_1d_persistent:
.text.acoustic_wave_1d_persistent:
[----:B------:R-:W-:Y:S08]  /*0000*/  LDC R1, c[0x0][0x37c] ;  /* 0x0000df00ff017b82 */ /* 0x000ff00000000800 */
[----:B------:R-:W0:Y:S01]  /*0010*/  LDC R5, c[0x0][0x3a4] ;  /* 0x0000e900ff057b82 */ /* 0x000e220000000800 */
[----:B------:R-:W1:Y:S01]  /*0020*/  S2R R7, SR_TID.X ;  /* 0x0000000000077919 */ /* 0x000e620000002100 */
[----:B------:R-:W2:Y:S06]  /*0030*/  LDCU.64 UR8, c[0x0][0x358] ;  /* 0x00006b00ff0877ac */ /* 0x000eac0008000a00 */
[----:B------:R-:W3:Y:S08]  /*0040*/  LDC R2, c[0x0][0x3a8] ;  /* 0x0000ea00ff027b82 */ /* 0x000ef00000000800 */
[----:B------:R-:W1:Y:S01]  /*0050*/  S2UR UR4, SR_CTAID.X ;  /* 0x00000000000479c3 */ /* 0x000e620000002500 */
[----:B0-----:R-:W-:-:S07]  /*0060*/  FMUL R5, R5, R5 ;  /* 0x0000000505057220 */ /* 0x001fce0000400000 */
[----:B------:R-:W1:Y:S01]  /*0070*/  LDC R4, c[0x0][0x360] ;  /* 0x0000d800ff047b82 */ /* 0x000e620000000800 */
[----:B------:R-:W0:Y:S02]  /*0080*/  MUFU.RCP R0, R5 ;  /* 0x0000000500007308 */ /* 0x000e240000001000 */
[----:B0-----:R-:W-:-:S04]  /*0090*/  FFMA R3, -R5, R0, 1 ;  /* 0x3f80000005037423 */ /* 0x001fc80000000100 */
[----:B------:R-:W-:Y:S01]  /*00a0*/  FFMA R3, R0, R3, R0 ;  /* 0x0000000300037223 */ /* 0x000fe20000000000 */
[----:B---3--:R-:W-:-:S04]  /*00b0*/  FMUL R0, R2, R2 ;  /* 0x0000000202007220 */ /* 0x008fc80000400000 */
[----:B------:R-:W0:Y:S01]  /*00c0*/  FCHK P0, R0, R5 ;  /* 0x0000000500007302 */ /* 0x000e220000000000 */
[----:B------:R-:W-:-:S04]  /*00d0*/  FFMA R2, R0, R3, RZ ;  /* 0x0000000300027223 */ /* 0x000fc800000000ff */
[----:B------:R-:W-:-:S04]  /*00e0*/  FFMA R6, -R5, R2, R0 ;  /* 0x0000000205067223 */ /* 0x000fc80000000100 */
[----:B------:R-:W-:Y:S01]  /*00f0*/  FFMA R3, R3, R6, R2 ;  /* 0x0000000603037223 */ /* 0x000fe20000000002 */
[----:B-1----:R-:W-:Y:S01]  /*0100*/  IMAD R2, R4, UR4, R7 ;  /* 0x0000000404027c24 */ /* 0x002fe2000f8e0207 */
[----:B0-2---:R-:W-:Y:S06]  /*0110*/  @!P0 BRA `(.L_x_111) ;  /* 0x00000000000c8947 */ /* 0x005fec0003800000 */
[----:B------:R-:W-:-:S07]  /*0120*/  MOV R6, 0x140 ;  /* 0x0000014000067802 */ /* 0x000fce0000000f00 */
[----:B------:R-:W-:Y:S05]  /*0130*/  CALL.REL.NOINC `($__internal_4_$__cuda_sm3x_div_rn_noftz_f32_slowpath) ;  /* 0x0000000400307944 */ /* 0x000fea0003c00000 */
[----:B------:R-:W-:-:S07]  /*0140*/  IMAD.MOV.U32 R3, RZ, RZ, R0 ;  /* 0x000000ffff037224 */ /* 0x000fce00078e0000 */
.L_x_111:
        /* <DEDUP_REMOVED lines=8> */
[----:B--2---:R-:W-:-:S13]  /*01d0*/  ISETP.GE.AND P0, PT, R6, UR4, PT ;  /* 0x0000000406007c0c */ /* 0x004fda000bf06270 */
[----:B01----:R-:W-:Y:S05]  /*01e0*/  @P0 EXIT ;  /* 0x000000000000094d */ /* 0x003fea0003800000 */
[----:B------:R-:W0:Y:S01]  /*01f0*/  LDCU.64 UR12, c[0x0][0x388] ;  /* 0x00007100ff0c77ac */ /* 0x000e220008000a00 */
[----:B------:R-:W-:Y:S01]  /*0200*/  IMAD R0, R4, UR10, RZ ;  /* 0x0000000a04007c24 */ /* 0x000fe2000f8e02ff */
[----:B------:R-:W1:Y:S01]  /*0210*/  LDCU.64 UR14, c[0x0][0x380] ;  /* 0x00007000ff0e77ac */ /* 0x000e620008000a00 */
[----:B------:R-:W2:Y:S01]  /*0220*/  LDCU.64 UR16, c[0x0][0x390] ;  /* 0x00007200ff1077ac */ /* 0x000ea20008000a00 */
[----:B------:R-:W3:Y:S01]  /*0230*/  LDCU UR4, c[0x0][0x3a0] ;  /* 0x00007400ff0477ac */ /* 0x000ee20008000800 */
[----:B------:R-:W-:Y:S01]  /*0240*/  UIADD3 UR5, UP0, UPT, UR6, 0x4, URZ ;  /* 0x0000000406057890 */ /* 0x000fe2000ff1e0ff */
[----:B0-----:R-:W-:Y:S02]  /*0250*/  IMAD.U32 R4, RZ, RZ, UR12 ;  /* 0x0000000cff047e24 */ /* 0x001fe4000f8e00ff */
[----:B------:R-:W-:Y:S01]  /*0260*/  IMAD.U32 R5, RZ, RZ, UR13 ;  /* 0x0000000dff057e24 */ /* 0x000fe2000f8e00ff */
[----:B------:R-:W-:Y:S01]  /*0270*/  UIADD3.X UR6, UPT, UPT, URZ, UR7, URZ, UP0, !UPT ;  /* 0x00000007ff067290 */ /* 0x000fe200087fe4ff */
[----:B-1----:R-:W-:Y:S01]  /*0280*/  IMAD.U32 R6, RZ, RZ, UR14 ;  /* 0x0000000eff067e24 */ /* 0x002fe2000f8e00ff */
[----:B------:R-:W-:Y:S01]  /*0290*/  MOV R7, UR15 ;  /* 0x0000000f00077c02 */ /* 0x000fe20008000f00 */
[----:B--2---:R-:W-:-:S02]  /*02a0*/  IMAD.U32 R8, RZ, RZ, UR16 ;  /* 0x00000010ff087e24 */ /* 0x004fc4000f8e00ff */
[----:B------:R-:W-:Y:S01]  /*02b0*/  IMAD.U32 R9, RZ, RZ, UR17 ;  /* 0x00000011ff097e24 */ /* 0x000fe2000f8e00ff */
[----:B---3--:R-:W-:-:S12]  /*02c0*/  UIADD3 UR4, UPT, UPT, UR4, -0x1, URZ ;  /* 0xffffffff04047890 */ /* 0x008fd8000fffe0ff */
.L_x_117:
[----:B0-----:R-:W0:Y:S01]  /*02d0*/  LDCU UR7, c[0x0][0x3a0] ;  /* 0x00007400ff0777ac */ /* 0x001e220008000800 */
[----:B------:R-:W-:Y:S01]  /*02e0*/  BSSY.RECONVERGENT B0, `(.L_x_112) ;  /* 0x0000019000007945 */ /* 0x000fe20003800200 */
[----:B0-----:R-:W-:Y:S01]  /*02f0*/  ISETP.GE.AND P0, PT, R2, UR7, PT ;  /* 0x0000000702007c0c */ /* 0x001fe2000bf06270 */
[----:B------:R-:W0:-:S12]  /*0300*/  LDCU UR7, c[0x0][0x3a0] ;  /* 0x00007400ff0777ac */ /* 0x000e180008000800 */
[----:B------:R-:W-:Y:S05]  /*0310*/  @P0 BRA `(.L_x_113) ;  /* 0x0000000000540947 */ /* 0x000fea0003800000 */
[----:B------:R-:W-:-:S07]  /*0320*/  IMAD.MOV.U32 R17, RZ, RZ, R2 ;  /* 0x000000ffff117224 */ /* 0x000fce00078e0002 */
.L_x_114:
[C---:B------:R-:W-:Y:S01]  /*0330*/  ISETP.NE.AND P0, PT, R17.reuse, UR4, PT ;  /* 0x0000000411007c0c */ /* 0x040fe2000bf05270 */
[----:B------:R-:W-:-:S03]  /*0340*/  IMAD.WIDE R10, R17, 0x4, R6 ;  /* 0x00000004110a7825 */ /* 0x000fc600078e0206 */
[----:B------:R-:W-:-:S13]  /*0350*/  ISETP.NE.AND P0, PT, R17, RZ, P0 ;  /* 0x000000ff1100720c */ /* 0x000fda0000705270 */
[C---:B------:R-:W-:Y:S01]  /*0360*/  @P0 IMAD.WIDE R12, R17.reuse, 0x4, R4 ;  /* 0x00000004110c0825 */ /* 0x040fe200078e0204 */
[----:B------:R1:W-:Y:S04]  /*0370*/  @!P0 STG.E desc[UR8][R10.64], RZ ;  /* 0x000000ff0a008986 */ /* 0x0003e8000c101908 */
[----:B------:R-:W2:Y:S01]  /*0380*/  @P0 LDG.E R18, desc[UR8][R12.64] ;  /* 0x000000080c120981 */ /* 0x000ea2000c1e1900 */
[----:B------:R-:W-:-:S03]  /*0390*/  @P0 IMAD.WIDE R14, R17, 0x4, R8 ;  /* 0x00000004110e0825 */ /* 0x000fc600078e0208 */
[----:B------:R-:W3:Y:S04]  /*03a0*/  @P0 LDG.E R16, desc[UR8][R12.64+0x4] ;  /* 0x000004080c100981 */ /* 0x000ee8000c1e1900 */
[----:B------:R-:W4:Y:S04]  /*03b0*/  @P0 LDG.E R14, desc[UR8][R14.64] ;  /* 0x000000080e0e0981 */ /* 0x000f28000c1e1900 */
[----:B------:R-:W5:Y:S01]  /*03c0*/  @P0 LDG.E R21, desc[UR8][R12.64+-0x4] ;  /* 0xfffffc080c150981 */ /* 0x000f62000c1e1900 */
[----:B------:R-:W-:Y:S02]  /*03d0*/  IMAD.IADD R17, R0, 0x1, R17 ;  /* 0x0000000100117824 */ /* 0x000fe400078e0211 */
[----:B--2---:R-:W-:-:S04]  /*03e0*/  @P0 FADD R19, R18, R18 ;  /* 0x0000001212130221 */ /* 0x004fc80000000000 */
[----:B---3--:R-:W-:Y:S01]  /*03f0*/  @P0 FADD R16, R16, -R19 ;  /* 0x8000001310100221 */ /* 0x008fe20000000000 */
[----:B----4-:R-:W-:-:S03]  /*0400*/  @P0 FADD R19, R19, -R14 ;  /* 0x8000000e13130221 */ /* 0x010fc60000000000 */
[----:B-----5:R-:W-:-:S04]  /*0410*/  @P0 FADD R16, R16, R21 ;  /* 0x0000001510100221 */ /* 0x020fc80000000000 */
[----:B------:R-:W-:-:S04]  /*0420*/  @P0 FFMA R16, R16, R3, R19 ;  /* 0x0000000310100223 */ /* 0x000fc80000000013 */
[----:B------:R-:W-:-:S05]  /*0430*/  @P0 FMUL R19, R16, 0.99900001287460327148 ;  /* 0x3f7fbe7710130820 */ /* 0x000fca0000400000 */
[----:B------:R1:W-:Y:S01]  /*0440*/  @P0 STG.E desc[UR8][R10.64], R19 ;  /* 0x000000130a000986 */ /* 0x0003e2000c101908 */
[----:B0-----:R-:W-:-:S13]  /*0450*/  ISETP.GE.AND P0, PT, R17, UR7, PT ;  /* 0x0000000711007c0c */ /* 0x001fda000bf06270 */
[----:B-1----:R-:W-:Y:S05]  /*0460*/  @!P0 BRA `(.L_x_114) ;  /* 0xfffffffc00b08947 */ /* 0x002fea000383ffff */
.L_x_113:
[----:B0-----:R-:W-:Y:S05]  /*0470*/  BSYNC.RECONVERGENT B0 ;  /* 0x0000000000007941 */ /* 0x001fea0003800200 */
.L_x_112:
[----:B------:R-:W-:Y:S01]  /*0480*/  BAR.SYNC.DEFER_BLOCKING 0x0 ;  /* 0x0000000000007b1d */ /* 0x000fe20000010000 */
[----:B------:R-:W-:-:S05]  /*0490*/  ISETP.NE.AND P0, PT, R2, RZ, PT ;  /* 0x000000ff0200720c */ /* 0x000fca0003f05270 */
[----:B------:R-:W-:Y:S08]  /*04a0*/  BSSY.RECONVERGENT B0, `(.L_x_115) ;  /* 0x000000e000007945 */ /* 0x000ff00003800200 */
[----:B------:R-:W-:Y:S05]  /*04b0*/  @P0 BRA `(.L_x_116) ;  /* 0x0000000000300947 */ /* 0x000fea0003800000 */
[----:B------:R-:W-:Y:S01]  /*04c0*/  MOV R12, UR5 ;  /* 0x00000005000c7c02 */ /* 0x000fe20008000f00 */
[----:B------:R-:W-:Y:S02]  /*04d0*/  IMAD.U32 R13, RZ, RZ, UR6 ;  /* 0x00000006ff0d7e24 */ /* 0x000fe4000f8e00ff */
[----:B------:R-:W-:-:S05]  /*04e0*/  IMAD.MOV.U32 R15, RZ, RZ, 0x1 ;  /* 0x00000001ff0f7424 */ /* 0x000fca00078e00ff */
[----:B------:R0:W-:Y:S01]  /*04f0*/  REDG.E.ADD.STRONG.GPU desc[UR8][R12.64], R15 ;  /* 0x0000000f0c00798e */ /* 0x0001e2000c12e108 */
[----:B------:R-:W-:Y:S02]  /*0500*/  IMAD.MOV.U32 R11, RZ, RZ, R5 ;  /* 0x000000ffff0b7224 */ /* 0x000fe400078e0005 */
[----:B------:R-:W-:Y:S01]  /*0510*/  IMAD.MOV.U32 R10, RZ, RZ, R4 ;  /* 0x000000ffff0a7224 */ /* 0x000fe200078e0004 */
[----:B------:R-:W-:Y:S01]  /*0520*/  MOV R4, R6 ;  /* 0x0000000600047202 */ /* 0x000fe20000000f00 */
[----:B------:R-:W-:Y:S02]  /*0530*/  IMAD.MOV.U32 R5, RZ, RZ, R7 ;  /* 0x000000ffff057224 */ /* 0x000fe400078e0007 */
[----:B------:R-:W-:Y:S02]  /*0540*/  IMAD.MOV.U32 R6, RZ, RZ, R8 ;  /* 0x000000ffff067224 */ /* 0x000fe400078e0008 */
[----:B------:R-:W-:Y:S01]  /*0550*/  IMAD.MOV.U32 R7, RZ, RZ, R9 ;  /* 0x000000ffff077224 */ /* 0x000fe200078e0009 */
[----:B------:R-:W-:Y:S01]  /*0560*/  MOV R9, R11 ;  /* 0x0000000b00097202 */ /* 0x000fe20000000f00 */
[----:B------:R-:W-:-:S07]  /*0570*/  IMAD.MOV.U32 R8, RZ, RZ, R10 ;  /* 0x000000ffff087224 */ /* 0x000fce00078e000a */
.L_x_116:
[----:B------:R-:W-:Y:S05]  /*0580*/  BSYNC.RECONVERGENT B0 ;  /* 0x0000000000007941 */ /* 0x000fea0003800200 */
.L_x_115:
[----:B------:R-:W1:Y:S08]  /*0590*/  LDC.64 R10, c[0x0][0x398] ;  /* 0x0000e600ff0a7b82 */ /* 0x000e700000000a00 */
[----:B------:R-:W-:Y:S06]  /*05a0*/  BAR.SYNC.DEFER_BLOCKING 0x0 ;  /* 0x0000000000007b1d */ /* 0x000fec0000010000 */
[----:B------:R-:W2:Y:S01]  /*05b0*/  LDCU UR7, c[0x0][0x3ac] ;  /* 0x00007580ff0777ac */ /* 0x000ea20008000800 */
[----:B-1----:R-:W2:Y:S02]  /*05c0*/  LDG.E R10, desc[UR8][R10.64+0x4] ;  /* 0x000004080a0a7981 */ /* 0x002ea4000c1e1900 */
[----:B--2---:R-:W-:-:S13]  /*05d0*/  ISETP.GE.AND P0, PT, R10, UR7, PT ;  /* 0x000000070a007c0c */ /* 0x004fda000bf06270 */
[----:B------:R-:W-:Y:S05]  /*05e0*/  @!P0 BRA `(.L_x_117) ;  /* 0xfffffffc00388947 */ /* 0x000fea000383ffff */
[----:B------:R-:W-:Y:S05]  /*05f0*/  EXIT ;  /* 0x000000000000794d */ /* 0x000fea0003800000 */
        .weak           $__internal_4_$__cuda_sm3x_div_rn_noftz_f32_slowpath
        .type           $__internal_4_$__cuda_sm3x_div_rn_noftz_f32_slowpath,@function
        .size           $__internal_4_$__cuda_sm3x_div_rn_noftz_f32_slowpath,(.L_x_131 - $__internal_4_$__cuda_sm3x_div_rn_noftz_f32_slowpath)
$__internal_4_$__cuda_sm3x_div_rn_noftz_f32_slowpath:
[----:B------:R-:W-:Y:S01]  /*0600*/  SHF.R.U32.HI R7, RZ, 0x17, R5 ;  /* 0x00000017ff077819 */ /* 0x000fe20000011605 */
[--C-:B------:R-:W-:Y:S01]  /*0610*/  IMAD.MOV.U32 R9, RZ, RZ, R0.reuse ;  /* 0x000000ffff097224 */ /* 0x100fe200078e0000 */
[----:B------:R-:W-:Y:S02]  /*0620*/  SHF.R.U32.HI R3, RZ, 0x17, R0 ;  /* 0x00000017ff037819 */ /* 0x000fe40000011600 */
[----:B------:R-:W-:Y:S02]  /*0630*/  LOP3.LUT R8, R7, 0xff, RZ, 0xc0, !PT ;  /* 0x000000ff07087812 */ /* 0x000fe400078ec0ff */
[----:B------:R-:W-:-:S03]  /*0640*/  LOP3.LUT R7, R3, 0xff, RZ, 0xc0, !PT ;  /* 0x000000ff03077812 */ /* 0x000fc600078ec0ff */
[----:B------:R-:W-:Y:S02]  /*0650*/  VIADD R12, R8, 0xffffffff ;  /* 0xffffffff080c7836 */ /* 0x000fe40000000000 */
[----:B------:R-:W-:-:S03]  /*0660*/  VIADD R11, R7, 0xffffffff ;  /* 0xffffffff070b7836 */ /* 0x000fc60000000000 */
[----:B------:R-:W-:-:S04]  /*0670*/  ISETP.GT.U32.AND P0, PT, R12, 0xfd, PT ;  /* 0x000000fd0c00780c */ /* 0x000fc80003f04070 */
[----:B------:R-:W-:-:S13]  /*0680*/  ISETP.GT.U32.OR P0, PT, R11, 0xfd, P0 ;  /* 0x000000fd0b00780c */ /* 0x000fda0000704470 */
[----:B------:R-:W-:Y:S01]  /*0690*/  @!P0 MOV R10, RZ ;  /* 0x000000ff000a8202 */ /* 0x000fe20000000f00 */
[----:B------:R-:W-:Y:S06]  /*06a0*/  @!P0 BRA `(.L_x_118) ;  /* 0x0000000000608947 */ /* 0x000fec0003800000 */
[----:B------:R-:W-:Y:S01]  /*06b0*/  FSETP.GTU.FTZ.AND P0, PT, |R0|, +INF , PT ;  /* 0x7f8000000000780b */ /* 0x000fe20003f1c200 */
[----:B------:R-:W-:Y:S01]  /*06c0*/  IMAD.MOV.U32 R3, RZ, RZ, R5 ;  /* 0x000000ffff037224 */ /* 0x000fe200078e0005 */
        /* <DEDUP_REMOVED lines=22> */
.L_x_118:
[----:B------:R-:W-:Y:S01]  /*0830*/  LEA R0, R8, 0xc0800000, 0x17 ;  /* 0xc080000008007811 */ /* 0x000fe200078eb8ff */
[----:B------:R-:W-:-:S04]  /*0840*/  VIADD R7, R7, 0xffffff81 ;  /* 0xffffff8107077836 */ /* 0x000fc80000000000 */
        /* <DEDUP_REMOVED lines=27> */
[C---:B------:R-:W-:Y:S02]  /*0a00*/  VIADD R10, R11.reuse, 0x20 ;  /* 0x000000200b0a7836 */ /* 0x040fe40000000000 */
[CC--:B------:R-:W-:Y:S01]  /*0a10*/  FFMA.RM R8, R14.reuse, R12.reuse, R9 ;  /* 0x0000000c0e087223 */ /* 0x0c0fe20000004009 */
[----:B------:R-:W-:Y:S01]  /*0a20*/  IMAD.MOV R7, RZ, RZ, -R11 ;  /* 0x000000ffff077224 */ /* 0x000fe200078e0a0b */
[----:B------:R-:W-:Y:S02]  /*0a30*/  ISETP.NE.AND P2, PT, R11, RZ, PT ;  /* 0x000000ff0b00720c */ /* 0x000fe40003f45270 */
[----:B------:R-:W-:Y:S01]  /*0a40*/  LOP3.LUT R5, R3, 0x7fffff, RZ, 0xc0, !PT ;  /* 0x007fffff03057812 */ /* 0x000fe200078ec0ff */
[----:B------:R-:W-:Y:S01]  /*0a50*/  FFMA.RP R3, R14, R12, R9 ;  /* 0x0000000c0e037223 */ /* 0x000fe20000008009 */
        /* <DEDUP_REMOVED lines=15> */
.L_x_124:
[----:B------:R-:W-:-:S04]  /*0b50*/  LOP3.LUT R0, R0, 0x80000000, RZ, 0xc0, !PT ;  /* 0x8000000000007812 */ /* 0x000fc800078ec0ff */
[----:B------:R-:W-:Y:S01]  /*0b60*/  LOP3.LUT R0, R0, 0x7f800000, RZ, 0xfc, !PT ;  /* 0x7f80000000007812 */ /* 0x000fe200078efcff */
[----:B------:R-:W-:Y:S06]  /*0b70*/  BRA `(.L_x_125) ;  /* 0x0000000000287947 */ /* 0x000fec0003800000 */
.L_x_123:
[----:B------:R-:W-:Y:S01]  /*0b80*/  IMAD R0, R7, 0x800000, R0 ;  /* 0x0080000007007824 */ /* 0x000fe200078e0200 */
[----:B------:R-:W-:Y:S06]  /*0b90*/  BRA `(.L_x_125) ;  /* 0x0000000000207947 */ /* 0x000fec0003800000 */
.L_x_122:
[----:B------:R-:W-:-:S04]  /*0ba0*/  LOP3.LUT R0, R5, 0x80000000, R9, 0x48, !PT ;  /* 0x8000000005007812 */ /* 0x000fc800078e4809 */
[----:B------:R-:W-:Y:S01]  /*0bb0*/  LOP3.LUT R0, R0, 0x7f800000, RZ, 0xfc, !PT ;  /* 0x7f80000000007812 */ /* 0x000fe200078efcff */
[----:B------:R-:W-:Y:S06]  /*0bc0*/  BRA `(.L_x_125) ;  /* 0x0000000000147947 */ /* 0x000fec0003800000 */
.L_x_121:
[----:B------:R-:W-:Y:S01]  /*0bd0*/  LOP3.LUT R0, R5, 0x80000000, R9, 0x48, !PT ;  /* 0x8000000005007812 */ /* 0x000fe200078e4809 */
[----:B------:R-:W-:Y:S06]  /*0be0*/  BRA `(.L_x_125) ;  /* 0x00000000000c7947 */ /* 0x000fec0003800000 */
.L_x_120:
[----:B------:R-:W0:Y:S01]  /*0bf0*/  MUFU.RSQ R0, -QNAN ;  /* 0xffc0000000007908 */ /* 0x000e220000001400 */
[----:B------:R-:W-:Y:S05]  /*0c00*/  BRA `(.L_x_125) ;  /* 0x0000000000047947 */ /* 0x000fea0003800000 */
.L_x_119:
[----:B------:R-:W-:-:S07]  /*0c10*/  FADD.FTZ R0, R0, R3 ;  /* 0x0000000300007221 */ /* 0x000fce0000010000 */
.L_x_125:
[----:B------:R-:W-:-:S04]  /*0c20*/  IMAD.MOV.U32 R7, RZ, RZ, 0x0 ;  /* 0x00000000ff077424 */ /* 0x000fc800078e00ff */
[----:B0-----:R-:W-:Y:S05]  /*0c30*/  RET.REL.NODEC R6 `(acoustic_wave_1d_persistent) ;  /* 0xfffffff006f07950 */ /* 0x001fea0003c3ffff */
.L_x_126:
        /* <DEDUP_REMOVED lines=12> */
.L_x_131:


//--------------------- .nv.global.init           --------------------------
	.section	.nv.global.init,"aw",@progbits
	.align	4
.nv.global.init:
	.type		__cudart_i2opi_f,@object
	.size		__cudart_i2opi_f,(.L_0 - __cudart_i2opi_f)
__cudart_i2opi_f:
        /*0000*/ 	.byte	0x41, 0x90, 0x43, 0x3c, 0x99, 0x95, 0x62, 0xdb, 0xc0, 0xdd, 0x34, 0xf5, 0xd1, 0x57, 0x27, 0xfc
        /*0010*/ 	.byte	0x29, 0x15, 0x44, 0x4e, 0x6e, 0x83, 0xf9, 0xa2
.L_0:


//--------------------- .nv.shared.reserved.0     --------------------------
	.section	.nv.shared.reserved.0,"aw",@nobits
	.weak		__nv_reservedSMEM_offset_0_alias
	.size		__nv_reservedSMEM_offset_0_alias, 0, 64
	.other		__nv_reservedSMEM_offset_0_alias,@"STO_CUDA_RESERVED_SHARED STV_DEFAULT"
__nv_reservedSMEM_offset_0_alias:
	.zero		0
	.zero		64


//--------------------- .nv.constant0.add_source_term --------------------------
	.section	.nv.constant0.add_source_term,"a",@progbits
	.sectionflags	@""
	.align	4
.nv.constant0.add_source_term:
	.zero		920


//--------------------- .nv.constant0.initialize_gaussian_pulse_2d --------------------------
	.section	.nv.constant0.initialize_gaussian_pulse_2d,"a",@progbits
	.sectionflags	@""
	.align	4
.nv.constant0.initialize_gaussian_pulse_2d:
	.zero		928


//--------------------- .nv.constant0.acoustic_wave_2d_cooperative --------------------------
	.section	.nv.constant0.acoustic_wave_2d_cooperative,"a",@progbits
	.sectionflags	@""
	.align	4
.nv.constant0.acoustic_wave_2d_cooperative:
	.zero		952


//--------------------- .nv.constant0.acoustic_wave_3d_persistent --------------------------
	.section	.nv.constant0.acoustic_wave_3d_persistent,"a",@progbits
	.sectionflags	@""
	.align	4
.nv.constant0.acoustic_wave_3d_persistent:
	.zero		960


//--------------------- .nv.constant0.acoustic_wave_2d_persistent --------------------------
	.section	.nv.constant0.acoustic_wave_2d_persistent,"a",@progbits
	.sectionflags	@""
	.align	4
.nv.constant0.acoustic_wave_2d_persistent:
	.zero		952


//--------------------- .nv.constant0.acoustic_wave_1d_persistent --------------------------
	.section	.nv.constant0.acoustic_wave_1d_persistent,"a",@progbits
	.sectionflags	@""
	.align	4
.nv.constant0.acoustic_wave_1d_persistent:
	.zero		944


//--------------------- SYMBOLS --------------------------

	.type		.nv.reservedSmem.offset0,@object
	.size		.nv.reservedSmem.offset0,0x4
